// auto-generated by cutlass_sweep.conv — config: {"arch": "sm_100", "cluster_m": 2, "cluster_n": 1, "conv_kind": "fprop", "dtype": "fp16", "ndim": 2, "tile_k": 32, "tile_m": 128, "tile_n": 128}
#include "cutlass/cutlass.h"
#include "cute/tensor.hpp"
#include "cutlass/kernel_hardware_info.hpp"
#include "cutlass/conv/convolution.h"
#include "cutlass/conv/dispatch_policy.hpp"
#include "cutlass/conv/collective/collective_builder.hpp"
#include "cutlass/conv/kernel/conv_universal.hpp"
#include "cutlass/conv/device/conv_universal_adapter.hpp"
#include "cutlass/epilogue/collective/collective_builder.hpp"

using namespace cute;
using Elem = cutlass::half_t;
using Acc  = float;
using LayoutAB = cutlass::layout::TensorNHWC;
using LayoutC  = cutlass::layout::TensorNHWC;
constexpr auto ConvOp = cutlass::conv::Operator::kFprop;
using TileShape    = Shape<_128, _128, Shape<_32>>;
using ClusterShape = Shape<_2, _1, _1>;

using CollectiveEpilogue = typename cutlass::epilogue::collective::CollectiveBuilder<
    cutlass::arch::Sm100, cutlass::arch::OpClassTensorOp,
    TileShape, ClusterShape,
    cutlass::epilogue::collective::EpilogueTileAuto,
    Acc, Acc,
    Elem, LayoutC, 128 / cutlass::sizeof_bits<Elem>::value,
    Elem, LayoutC, 128 / cutlass::sizeof_bits<Elem>::value,
    cutlass::epilogue::collective::EpilogueScheduleAuto
  >::CollectiveOp;

using CollectiveMainloop = typename cutlass::conv::collective::CollectiveBuilder<
    cutlass::arch::Sm100, cutlass::arch::OpClassTensorOp, ConvOp,
    Elem, LayoutAB, 128 / cutlass::sizeof_bits<Elem>::value,
    Elem, LayoutAB, 128 / cutlass::sizeof_bits<Elem>::value,
    Acc,
    TileShape, ClusterShape,
    cutlass::conv::collective::StageCountAutoCarveout<
        static_cast<int>(sizeof(typename CollectiveEpilogue::SharedStorage))>,
    cutlass::conv::collective::KernelScheduleAuto
  >::CollectiveOp;

using ProblemShape = cutlass::conv::ConvProblemShape<
    ConvOp, CollectiveMainloop::DispatchPolicy::NumSpatialDimensions>;
using ConvKernel = cutlass::conv::kernel::ConvUniversal<
    ProblemShape, CollectiveMainloop, CollectiveEpilogue>;
using Conv = cutlass::conv::device::ConvUniversalAdapter<ConvKernel>;

auto* _anchor = &cutlass::device_kernel<ConvKernel>;


// ===== COMPILED SASS (sm_100a) =====

	.target	sm_100a

	.elftype	@"ET_EXEC"


//--------------------- .note.nv.tkinfo           --------------------------
	.section	.note.nv.tkinfo,"",@"SHT_NOTE"
	.sectionflags	@"SHF_NOTE_NV_TKINFO"
	.tkinfo
        /*0018*/ 	.word	0x00000002
        /*0030*/ 	.string	""
        /*0030*/ 	.string	"ptxas"
        /*0030*/ 	.string	"Cuda compilation tools, release 13.0, V13.0.88"
        /*0030*/ 	.string	"Build cuda_13.0.r13.0/compiler.36424714_0"
        /*0030*/ 	.string	"-arch sm_100a -m 64 "



//--------------------- .note.nv.cuinfo           --------------------------
	.section	.note.nv.cuinfo,"",@"SHT_NOTE"
	.sectionflags	@"SHF_NOTE_NV_CUINFO"
        /*0018*/ 	.short	0x0002
        /*001a*/ 	.short	0x0064
        /*001c*/ 	.short	0x0082
	.zero		2


//--------------------- .nv.info                  --------------------------
	.section	.nv.info,"",@"SHT_CUDA_INFO"
	.align	4


	//----- nvinfo : EIATTR_REGCOUNT
	.align		4
        /*0000*/ 	.byte	0x04, 0x2f
        /*0002*/ 	.short	(.L_19 - .L_18)
	.align		4
.L_18:
        /*0004*/ 	.word	index@(_ZN7cutlass13device_kernelINS_4conv6kernel13ConvUniversalINS1_16ConvProblemShapeILNS1_8OperatorE0ELi2EEENS1_10collective14CollectiveConvINS1_47MainloopSm100TmaUmmaWarpSpecializedImplicitGemmILS5_0ELi26ELi2ELi1ELi2EN4cute5tupleIJNSA_1CILi2EEENSC_ILi1EEESE_EEEEENSB_IJNSC_ILi128EEESH_NSB_IJNSC_ILi32EEEEEEEEENS_6half_tESL_NSA_8TiledMMAINSA_8MMA_AtomIJNSA_26SM100_MMA_F16BF16_2x1SM_SSISL_SL_fLi128ELi128ELNSA_4UMMA5MajorE0ELSQ_0ELNSP_7ScaleInE0ELSR_0EEEEEENSA_6LayoutINSB_IJSE_SE_SE_EEENSB_IJNSC_ILi0EEESW_SW_EEEEENSB_IJNSA_10UnderscoreESZ_SZ_EEEEENS7_6detail27Sm100ImplicitGemmTileTraitsINSA_25SM100_TMA_2SM_LOAD_IM2COLENSA_14ComposedLayoutINSA_7SwizzleILi2ELi4ELi3EEENSA_18smem_ptr_flag_bitsILi16EEENSU_INSB_IJNSC_ILi8EEESI_EEENSB_IJSI_SE_EEEEEEEvEENS13_INSA_18SM100_TMA_2SM_LOADES1E_vEEEENS_8epilogue10collective18CollectiveEpilogueINS1J_23Sm100TmaWarpSpecializedILi4ELi2ELi16ELb1ELb0EEEJNSB_IJNSC_ILi64EEESH_SJ_EEENSB_IJNSU_IS1O_SE_EENSU_INSB_IJNSC_ILi16EEESD_EEENSB_IJSE_S1O_EEEEEEEESL_NSB_IJNSB_IJlllEEESE_SW_EEESL_S1X_NS1J_6fusion15FusionCallbacksIS1N_NS1Y_17LinearCombinationISL_fSL_fLNS_15FloatRoundStyleE2EEES1P_S1V_JEEENSA_5SM1004TMEM4LOAD26SM100_TMEM_LOAD_32dp32b16xENSA_20SM90_TMA_LOAD_IM2COLENS15_INS16_ILi1ELi4ELi3EEES19_NSU_INSB_IJS1A_S1R_EEENSB_IJS1R_SE_EEEEEEENSA_39AutoVectorizingCopyWithAssumedAlignmentILi128EEENSA_21SM90_TMA_STORE_IM2COLES2D_S2F_S2F_EEEvvEEEEvNT_6ParamsE)
        /*0008*/ 	.word	0x0000004a


	//----- nvinfo : EIATTR_FRAME_SIZE
	.align		4
.L_19:
        /*000c*/ 	.byte	0x04, 0x11
        /*000e*/ 	.short	(.L_21 - .L_20)
	.align		4
.L_20:
        /*0010*/ 	.word	index@($__internal_2_$__cuda_sm10x_tcgen05_guardrail_trap_unallocated_columns_being_dealloced)
        /*0014*/ 	.word	0x00000008


	//----- nvinfo : EIATTR_FRAME_SIZE
	.align		4
.L_21:
        /*0018*/ 	.byte	0x04, 0x11
        /*001a*/ 	.short	(.L_23 - .L_22)
	.align		4
.L_22:
        /*001c*/ 	.word	index@($__internal_1_$__cuda_sm10x_tcgen05_guardrail_trap_phase_invalid_during_alloc)
        /*0020*/ 	.word	0x00000008


	//----- nvinfo : EIATTR_FRAME_SIZE
	.align		4
.L_23:
        /*0024*/ 	.byte	0x04, 0x11
        /*0026*/ 	.short	(.L_25 - .L_24)
	.align		4
.L_24:
        /*0028*/ 	.word	index@($__internal_0_$__cuda_sm10x_tcgen05_guardrail_trap_col_being_dealloced_not_returned_by_alloc)
        /*002c*/ 	.word	0x00000008


	//----- nvinfo : EIATTR_FRAME_SIZE
	.align		4
.L_25:
        /*0030*/ 	.byte	0x04, 0x11
        /*0032*/ 	.short	(.L_27 - .L_26)
	.align		4
.L_26:
        /*0034*/ 	.word	index@(_ZN7cutlass13device_kernelINS_4conv6kernel13ConvUniversalINS1_16ConvProblemShapeILNS1_8OperatorE0ELi2EEENS1_10collective14CollectiveConvINS1_47MainloopSm100TmaUmmaWarpSpecializedImplicitGemmILS5_0ELi26ELi2ELi1ELi2EN4cute5tupleIJNSA_1CILi2EEENSC_ILi1EEESE_EEEEENSB_IJNSC_ILi128EEESH_NSB_IJNSC_ILi32EEEEEEEEENS_6half_tESL_NSA_8TiledMMAINSA_8MMA_AtomIJNSA_26SM100_MMA_F16BF16_2x1SM_SSISL_SL_fLi128ELi128ELNSA_4UMMA5MajorE0ELSQ_0ELNSP_7ScaleInE0ELSR_0EEEEEENSA_6LayoutINSB_IJSE_SE_SE_EEENSB_IJNSC_ILi0EEESW_SW_EEEEENSB_IJNSA_10UnderscoreESZ_SZ_EEEEENS7_6detail27Sm100ImplicitGemmTileTraitsINSA_25SM100_TMA_2SM_LOAD_IM2COLENSA_14ComposedLayoutINSA_7SwizzleILi2ELi4ELi3EEENSA_18smem_ptr_flag_bitsILi16EEENSU_INSB_IJNSC_ILi8EEESI_EEENSB_IJSI_SE_EEEEEEEvEENS13_INSA_18SM100_TMA_2SM_LOADES1E_vEEEENS_8epilogue10collective18CollectiveEpilogueINS1J_23Sm100TmaWarpSpecializedILi4ELi2ELi16ELb1ELb0EEEJNSB_IJNSC_ILi64EEESH_SJ_EEENSB_IJNSU_IS1O_SE_EENSU_INSB_IJNSC_ILi16EEESD_EEENSB_IJSE_S1O_EEEEEEEESL_NSB_IJNSB_IJlllEEESE_SW_EEESL_S1X_NS1J_6fusion15FusionCallbacksIS1N_NS1Y_17LinearCombinationISL_fSL_fLNS_15FloatRoundStyleE2EEES1P_S1V_JEEENSA_5SM1004TMEM4LOAD26SM100_TMEM_LOAD_32dp32b16xENSA_20SM90_TMA_LOAD_IM2COLENS15_INS16_ILi1ELi4ELi3EEES19_NSU_INSB_IJS1A_S1R_EEENSB_IJS1R_SE_EEEEEEENSA_39AutoVectorizingCopyWithAssumedAlignmentILi128EEENSA_21SM90_TMA_STORE_IM2COLES2D_S2F_S2F_EEEvvEEEEvNT_6ParamsE)
        /*0038*/ 	.word	0x00000008


	//----- nvinfo : EIATTR_MIN_STACK_SIZE
	.align		4
.L_27:
        /*003c*/ 	.byte	0x04, 0x12
        /*003e*/ 	.short	(.L_29 - .L_28)
	.align		4
.L_28:
        /*0040*/ 	.word	index@(_ZN7cutlass13device_kernelINS_4conv6kernel13ConvUniversalINS1_16ConvProblemShapeILNS1_8OperatorE0ELi2EEENS1_10collective14CollectiveConvINS1_47MainloopSm100TmaUmmaWarpSpecializedImplicitGemmILS5_0ELi26ELi2ELi1ELi2EN4cute5tupleIJNSA_1CILi2EEENSC_ILi1EEESE_EEEEENSB_IJNSC_ILi128EEESH_NSB_IJNSC_ILi32EEEEEEEEENS_6half_tESL_NSA_8TiledMMAINSA_8MMA_AtomIJNSA_26SM100_MMA_F16BF16_2x1SM_SSISL_SL_fLi128ELi128ELNSA_4UMMA5MajorE0ELSQ_0ELNSP_7ScaleInE0ELSR_0EEEEEENSA_6LayoutINSB_IJSE_SE_SE_EEENSB_IJNSC_ILi0EEESW_SW_EEEEENSB_IJNSA_10UnderscoreESZ_SZ_EEEEENS7_6detail27Sm100ImplicitGemmTileTraitsINSA_25SM100_TMA_2SM_LOAD_IM2COLENSA_14ComposedLayoutINSA_7SwizzleILi2ELi4ELi3EEENSA_18smem_ptr_flag_bitsILi16EEENSU_INSB_IJNSC_ILi8EEESI_EEENSB_IJSI_SE_EEEEEEEvEENS13_INSA_18SM100_TMA_2SM_LOADES1E_vEEEENS_8epilogue10collective18CollectiveEpilogueINS1J_23Sm100TmaWarpSpecializedILi4ELi2ELi16ELb1ELb0EEEJNSB_IJNSC_ILi64EEESH_SJ_EEENSB_IJNSU_IS1O_SE_EENSU_INSB_IJNSC_ILi16EEESD_EEENSB_IJSE_S1O_EEEEEEEESL_NSB_IJNSB_IJlllEEESE_SW_EEESL_S1X_NS1J_6fusion15FusionCallbacksIS1N_NS1Y_17LinearCombinationISL_fSL_fLNS_15FloatRoundStyleE2EEES1P_S1V_JEEENSA_5SM1004TMEM4LOAD26SM100_TMEM_LOAD_32dp32b16xENSA_20SM90_TMA_LOAD_IM2COLENS15_INS16_ILi1ELi4ELi3EEES19_NSU_INSB_IJS1A_S1R_EEENSB_IJS1R_SE_EEEEEEENSA_39AutoVectorizingCopyWithAssumedAlignmentILi128EEENSA_21SM90_TMA_STORE_IM2COLES2D_S2F_S2F_EEEvvEEEEvNT_6ParamsE)
        /*0044*/ 	.word	0x00000008
.L_29:


//--------------------- .nv.compat                --------------------------
	.section	.nv.compat,"",@"SHT_CUDA_COMPAT_INFO"
	.align	4
        /*0000*/ 	.byte	0x02, 0x09, 0x01, 0x00, 0x02, 0x02, 0x02, 0x00, 0x02, 0x05, 0x05, 0x00, 0x03, 0x07, 0x01, 0x01
        /*0010*/ 	.byte	0x02, 0x03, 0x01, 0x00, 0x02, 0x06, 0x01, 0x00, 0x04, 0x0b, 0x08, 0x00, 0x09, 0x00, 0x00, 0x00
        /*0020*/ 	.byte	0x00, 0x00, 0x00, 0x00


//--------------------- .nv.info._ZN7cutlass13device_kernelINS_4conv6kernel13ConvUniversalINS1_16ConvProblemShapeILNS1_8OperatorE0ELi2EEENS1_10collective14CollectiveConvINS1_47MainloopSm100TmaUmmaWarpSpecializedImplicitGemmILS5_0ELi26ELi2ELi1ELi2EN4cute5tupleIJNSA_1CILi2EEENSC_ILi1EEESE_EEEEENSB_IJNSC_ILi128EEESH_NSB_IJNSC_ILi32EEEEEEEEENS_6half_tESL_NSA_8TiledMMAINSA_8MMA_AtomIJNSA_26SM100_MMA_F16BF16_2x1SM_SSISL_SL_fLi128ELi128ELNSA_4UMMA5MajorE0ELSQ_0ELNSP_7ScaleInE0ELSR_0EEEEEENSA_6LayoutINSB_IJSE_SE_SE_EEENSB_IJNSC_ILi0EEESW_SW_EEEEENSB_IJNSA_10UnderscoreESZ_SZ_EEEEENS7_6detail27Sm100ImplicitGemmTileTraitsINSA_25SM100_TMA_2SM_LOAD_IM2COLENSA_14ComposedLayoutINSA_7SwizzleILi2ELi4ELi3EEENSA_18smem_ptr_flag_bitsILi16EEENSU_INSB_IJNSC_ILi8EEESI_EEENSB_IJSI_SE_EEEEEEEvEENS13_INSA_18SM100_TMA_2SM_LOADES1E_vEEEENS_8epilogue10collective18CollectiveEpilogueINS1J_23Sm100TmaWarpSpecializedILi4ELi2ELi16ELb1ELb0EEEJNSB_IJNSC_ILi64EEESH_SJ_EEENSB_IJNSU_IS1O_SE_EENSU_INSB_IJNSC_ILi16EEESD_EEENSB_IJSE_S1O_EEEEEEEESL_NSB_IJNSB_IJlllEEESE_SW_EEESL_S1X_NS1J_6fusion15FusionCallbacksIS1N_NS1Y_17LinearCombinationISL_fSL_fLNS_15FloatRoundStyleE2EEES1P_S1V_JEEENSA_5SM1004TMEM4LOAD26SM100_TMEM_LOAD_32dp32b16xENSA_20SM90_TMA_LOAD_IM2COLENS15_INS16_ILi1ELi4ELi3EEES19_NSU_INSB_IJS1A_S1R_EEENSB_IJS1R_SE_EEEEEEENSA_39AutoVectorizingCopyWithAssumedAlignmentILi128EEENSA_21SM90_TMA_STORE_IM2COLES2D_S2F_S2F_EEEvvEEEEvNT_6ParamsE --------------------------
	.section	.nv.info._ZN7cutlass13device_kernelINS_4conv6kernel13ConvUniversalINS1_16ConvProblemShapeILNS1_8OperatorE0ELi2EEENS1_10collective14CollectiveConvINS1_47MainloopSm100TmaUmmaWarpSpecializedImplicitGemmILS5_0ELi26ELi2ELi1ELi2EN4cute5tupleIJNSA_1CILi2EEENSC_ILi1EEESE_EEEEENSB_IJNSC_ILi128EEESH_NSB_IJNSC_ILi32EEEEEEEEENS_6half_tESL_NSA_8TiledMMAINSA_8MMA_AtomIJNSA_26SM100_MMA_F16BF16_2x1SM_SSISL_SL_fLi128ELi128ELNSA_4UMMA5MajorE0ELSQ_0ELNSP_7ScaleInE0ELSR_0EEEEEENSA_6LayoutINSB_IJSE_SE_SE_EEENSB_IJNSC_ILi0EEESW_SW_EEEEENSB_IJNSA_10UnderscoreESZ_SZ_EEEEENS7_6detail27Sm100ImplicitGemmTileTraitsINSA_25SM100_TMA_2SM_LOAD_IM2COLENSA_14ComposedLayoutINSA_7SwizzleILi2ELi4ELi3EEENSA_18smem_ptr_flag_bitsILi16EEENSU_INSB_IJNSC_ILi8EEESI_EEENSB_IJSI_SE_EEEEEEEvEENS13_INSA_18SM100_TMA_2SM_LOADES1E_vEEEENS_8epilogue10collective18CollectiveEpilogueINS1J_23Sm100TmaWarpSpecializedILi4ELi2ELi16ELb1ELb0EEEJNSB_IJNSC_ILi64EEESH_SJ_EEENSB_IJNSU_IS1O_SE_EENSU_INSB_IJNSC_ILi16EEESD_EEENSB_IJSE_S1O_EEEEEEEESL_NSB_IJNSB_IJlllEEESE_SW_EEESL_S1X_NS1J_6fusion15FusionCallbacksIS1N_NS1Y_17LinearCombinationISL_fSL_fLNS_15FloatRoundStyleE2EEES1P_S1V_JEEENSA_5SM1004TMEM4LOAD26SM100_TMEM_LOAD_32dp32b16xENSA_20SM90_TMA_LOAD_IM2COLENS15_INS16_ILi1ELi4ELi3EEES19_NSU_INSB_IJS1A_S1R_EEENSB_IJS1R_SE_EEEEEEENSA_39AutoVectorizingCopyWithAssumedAlignmentILi128EEENSA_21SM90_TMA_STORE_IM2COLES2D_S2F_S2F_EEEvvEEEEvNT_6ParamsE,"",@"SHT_CUDA_INFO"
	.sectionflags	@""
	.align	4


	//----- nvinfo : EIATTR_CUDA_API_VERSION
	.align		4
        /*0000*/ 	.byte	0x04, 0x37
        /*0002*/ 	.short	(.L_31 - .L_30)
.L_30:
        /*0004*/ 	.word	0x00000082


	//----- nvinfo : EIATTR_KPARAM_INFO
	.align		4
.L_31:
        /*0008*/ 	.byte	0x04, 0x17
        /*000a*/ 	.short	(.L_33 - .L_32)
.L_32:
        /*000c*/ 	.word	0x00000000
        /*0010*/ 	.short	0x0000
        /*0012*/ 	.short	0x0000
        /*0014*/ 	.byte	0x00, 0xf0, 0x01, 0x20


	//----- nvinfo : EIATTR_AT_ENTRY_FRAGMENTS
	.align		4
.L_33:
        /*0018*/ 	.byte	0x04, 0x4f
        /*001a*/ 	.short	(.L_35 - .L_34)


	//   ....[0]....
.L_34:
        /*001c*/ 	.word	0x00000007


	//----- nvinfo : EIATTR_RESERVED_SMEM_USED
	.align		4
.L_35:
        /*0020*/ 	.byte	0x01, 0x41
	.zero		2


	//----- nvinfo : EIATTR_SPARSE_MMA_MASK
	.align		4
        /*0024*/ 	.byte	0x03, 0x50
        /*0026*/ 	.short	0x0000


	//----- nvinfo : EIATTR_TCGEN05_2CTA_USED
	.align		4
        /*0028*/ 	.byte	0x01, 0x52
	.zero		2


	//----- nvinfo : EIATTR_MAXREG_COUNT
	.align		4
        /*002c*/ 	.byte	0x03, 0x1b
        /*002e*/ 	.short	0x00ff


	//----- nvinfo : EIATTR_NUM_BARRIERS
	.align		4
        /*0030*/ 	.byte	0x02, 0x4c
        /*0032*/ 	.byte	0x07
	.zero		1


	//----- nvinfo : EIATTR_EXTERNS
	.align		4
        /*0034*/ 	.byte	0x04, 0x0f
        /*0036*/ 	.short	(.L_37 - .L_36)


	//   ....[0]....
	.align		4
.L_36:
        /*0038*/ 	.word	index@(__assertfail)


	//----- nvinfo : EIATTR_MERCURY_ISA_VERSION
	.align		4
.L_37:
        /*003c*/ 	.byte	0x03, 0x5f
        /*003e*/ 	.short	0x0101


	//----- nvinfo : EIATTR_INT_WARP_WIDE_INSTR_OFFSETS
	.align		4
        /*0040*/ 	.byte	0x04, 0x31
        /*0042*/ 	.short	(.L_39 - .L_38)


	//   ....[0]....
.L_38:
        /*0044*/ 	.word	0x00000f40


	//   ....[1]....
        /*0048*/ 	.word	0x00000ff0


	//   ....[2]....
        /*004c*/ 	.word	0x00005120


	//   ....[3]....
        /*0050*/ 	.word	0x00005140


	//   ....[4]....
        /*0054*/ 	.word	0x00005170


	//   ....[5]....
        /*0058*/ 	.word	0x00005e30


	//   ....[6]....
        /*005c*/ 	.word	0x00005ef0


	//   ....[7]....
        /*0060*/ 	.word	0x00005f80


	//   ....[8]....
        /*0064*/ 	.word	0x00005ff0


	//   ....[9]....
        /*0068*/ 	.word	0x000060c0


	//   ....[10]....
        /*006c*/ 	.word	0x00006180


	//   ....[11]....
        /*0070*/ 	.word	0x000061f0


	//   ....[12]....
        /*0074*/ 	.word	0x000062e0


	//   ....[13]....
        /*0078*/ 	.word	0x000063a0


	//   ....[14]....
        /*007c*/ 	.word	0x00006490


	//   ....[15]....
        /*0080*/ 	.word	0x000065b0


	//   ....[16]....
        /*0084*/ 	.word	0x000065f0


	//----- nvinfo : EIATTR_COOP_GROUP_MASK_REGIDS
	.align		4
.L_39:
        /*0088*/ 	.byte	0x04, 0x29
        /*008a*/ 	.short	(.L_41 - .L_40)


	//   ....[0]....
.L_40:
        /*008c*/ 	.word	0xffffffff


	//   ....[1]....
        /*0090*/ 	.word	0xffffffff


	//   ....[2]....
        /*0094*/ 	.word	0xffffffff


	//   ....[3]....
        /*0098*/ 	.word	0xffffffff


	//   ....[4]....
        /*009c*/ 	.word	0xffffffff


	//   ....[5]....
        /*00a0*/ 	.word	0xffffffff


	//   ....[6]....
        /*00a4*/ 	.word	0xffffffff


	//   ....[7]....
        /*00a8*/ 	.word	0xffffffff


	//   ....[8]....
        /*00ac*/ 	.word	0xffffffff


	//   ....[9]....
        /*00b0*/ 	.word	0xffffffff


	//   ....[10]....
        /*00b4*/ 	.word	0xffffffff


	//   ....[11]....
        /*00b8*/ 	.word	0xffffffff


	//   ....[12]....
        /*00bc*/ 	.word	0xffffffff


	//----- nvinfo : EIATTR_COOP_GROUP_INSTR_OFFSETS
	.align		4
.L_41:
        /*00c0*/ 	.byte	0x04, 0x28
        /*00c2*/ 	.short	(.L_43 - .L_42)


	//   ....[0]....
.L_42:
        /*00c4*/ 	.word	0x000000d0


	//   ....[1]....
        /*00c8*/ 	.word	0x00000540


	//   ....[2]....
        /*00cc*/ 	.word	0x000009d0


	//   ....[3]....
        /*00d0*/ 	.word	0x00000b70


	//   ....[4]....
        /*00d4*/ 	.word	0x00000c70


	//   ....[5]....
        /*00d8*/ 	.word	0x00000dc0


	//   ....[6]....
        /*00dc*/ 	.word	0x00001060


	//   ....[7]....
        /*00e0*/ 	.word	0x000026e0


	//   ....[8]....
        /*00e4*/ 	.word	0x000040f0


	//   ....[9]....
        /*00e8*/ 	.word	0x000045c0


	//   ....[10]....
        /*00ec*/ 	.word	0x000045f0


	//   ....[11]....
        /*00f0*/ 	.word	0x00005030


	//   ....[12]....
        /*00f4*/ 	.word	0x00005240


	//----- nvinfo : EIATTR_VRC_CTA_INIT_COUNT
	.align		4
.L_43:
        /*00f8*/ 	.byte	0x02, 0x4a
        /*00fa*/ 	.byte	0x80
	.zero		1


	//----- nvinfo : EIATTR_SYSCALL_OFFSETS
	.align		4
        /*00fc*/ 	.byte	0x04, 0x46
        /*00fe*/ 	.short	(.L_45 - .L_44)


	//   ....[0]....
.L_44:
        /*0100*/ 	.word	0x000071d0


	//   ....[1]....
        /*0104*/ 	.word	0x000072c0


	//   ....[2]....
        /*0108*/ 	.word	0x00007bb0


	//   ....[3]....
        /*010c*/ 	.word	0x00008510


	//   ....[4]....
        /*0110*/ 	.word	0x00008de0


	//   ....[5]....
        /*0114*/ 	.word	0x000096a0


	//----- nvinfo : EIATTR_MBARRIER_INSTR_OFFSETS
	.align		4
.L_45:
        /*0118*/ 	.byte	0x04, 0x39
        /*011a*/ 	.short	(.L_47 - .L_46)


	//   ....[0]....
.L_46:
        /*011c*/ 	.word	0x00000670
        /*0120*/ 	.word	0x000000ff
        /*0124*/ 	.word	0x00000000
        /*0128*/ 	.short	0x0100
        /*012a*/ 	.byte	0x04
	.zero		1


	//   ....[1]....
        /*012c*/ 	.word	0x00000680
        /*0130*/ 	.word	0x000000ff
        /*0134*/ 	.word	0x000000d0
        /*0138*/ 	.short	0x0100
        /*013a*/ 	.byte	0x04
	.zero		1


	//   ....[2]....
        /*013c*/ 	.word	0x00000690
        /*0140*/ 	.word	0x000000ff
        /*0144*/ 	.word	0x00000008
        /*0148*/ 	.short	0x0100
        /*014a*/ 	.byte	0x04
	.zero		1


	//   ....[3]....
        /*014c*/ 	.word	0x000006a0
        /*0150*/ 	.word	0x000000ff
        /*0154*/ 	.word	0x000000d8
        /*0158*/ 	.short	0x0100
        /*015a*/ 	.byte	0x04
	.zero		1


	//   ....[4]....
        /*015c*/ 	.word	0x000006b0
        /*0160*/ 	.word	0x000000ff
        /*0164*/ 	.word	0x00000010
        /*0168*/ 	.short	0x0100
        /*016a*/ 	.byte	0x04
	.zero		1


	//   ....[5]....
        /*016c*/ 	.word	0x000006c0
        /*0170*/ 	.word	0x000000ff
        /*0174*/ 	.word	0x000000e0
        /*0178*/ 	.short	0x0100
        /*017a*/ 	.byte	0x04
	.zero		1


	//   ....[6]....
        /*017c*/ 	.word	0x000006d0
        /*0180*/ 	.word	0x000000ff
        /*0184*/ 	.word	0x00000018
        /*0188*/ 	.short	0x0100
        /*018a*/ 	.byte	0x04
	.zero		1


	//   ....[7]....
        /*018c*/ 	.word	0x000006e0
        /*0190*/ 	.word	0x000000ff
        /*0194*/ 	.word	0x000000e8
        /*0198*/ 	.short	0x0100
        /*019a*/ 	.byte	0x04
	.zero		1


	//   ....[8]....
        /*019c*/ 	.word	0x000006f0
        /*01a0*/ 	.word	0x000000ff
        /*01a4*/ 	.word	0x00000020
        /*01a8*/ 	.short	0x0100
        /*01aa*/ 	.byte	0x04
	.zero		1


	//   ....[9]....
        /*01ac*/ 	.word	0x00000700
        /*01b0*/ 	.word	0x000000ff
        /*01b4*/ 	.word	0x000000f0
        /*01b8*/ 	.short	0x0100
        /*01ba*/ 	.byte	0x04
	.zero		1


	//   ....[10]....
        /*01bc*/ 	.word	0x00000710
        /*01c0*/ 	.word	0x000000ff
        /*01c4*/ 	.word	0x00000028
        /*01c8*/ 	.short	0x0100
        /*01ca*/ 	.byte	0x04
	.zero		1


	//   ....[11]....
        /*01cc*/ 	.word	0x00000720
        /*01d0*/ 	.word	0x000000ff
        /*01d4*/ 	.word	0x000000f8
        /*01d8*/ 	.short	0x0100
        /*01da*/ 	.byte	0x04
	.zero		1


	//   ....[12]....
        /*01dc*/ 	.word	0x00000730
        /*01e0*/ 	.word	0x000000ff
        /*01e4*/ 	.word	0x00000030
        /*01e8*/ 	.short	0x0100
        /*01ea*/ 	.byte	0x04
	.zero		1


	//   ....[13]....
        /*01ec*/ 	.word	0x00000740
        /*01f0*/ 	.word	0x000000ff
        /*01f4*/ 	.word	0x00000100
        /*01f8*/ 	.short	0x0100
        /*01fa*/ 	.byte	0x04
	.zero		1


	//   ....[14]....
        /*01fc*/ 	.word	0x00000750
        /*0200*/ 	.word	0x000000ff
        /*0204*/ 	.word	0x00000038
        /*0208*/ 	.short	0x0100
        /*020a*/ 	.byte	0x04
	.zero		1


	//   ....[15]....
        /*020c*/ 	.word	0x00000760
        /*0210*/ 	.word	0x000000ff
        /*0214*/ 	.word	0x00000108
        /*0218*/ 	.short	0x0100
        /*021a*/ 	.byte	0x04
	.zero		1


	//   ....[16]....
        /*021c*/ 	.word	0x00000770
        /*0220*/ 	.word	0x000000ff
        /*0224*/ 	.word	0x00000040
        /*0228*/ 	.short	0x0100
        /*022a*/ 	.byte	0x04
	.zero		1


	//   ....[17]....
        /*022c*/ 	.word	0x00000780
        /*0230*/ 	.word	0x000000ff
        /*0234*/ 	.word	0x00000110
        /*0238*/ 	.short	0x0100
        /*023a*/ 	.byte	0x04
	.zero		1


	//   ....[18]....
        /*023c*/ 	.word	0x00000790
        /*0240*/ 	.word	0x000000ff
        /*0244*/ 	.word	0x00000048
        /*0248*/ 	.short	0x0100
        /*024a*/ 	.byte	0x04
	.zero		1


	//   ....[19]....
        /*024c*/ 	.word	0x000007a0
        /*0250*/ 	.word	0x000000ff
        /*0254*/ 	.word	0x00000118
        /*0258*/ 	.short	0x0100
        /*025a*/ 	.byte	0x04
	.zero		1


	//   ....[20]....
        /*025c*/ 	.word	0x000007b0
        /*0260*/ 	.word	0x000000ff
        /*0264*/ 	.word	0x00000050
        /*0268*/ 	.short	0x0100
        /*026a*/ 	.byte	0x04
	.zero		1


	//   ....[21]....
        /*026c*/ 	.word	0x000007c0
        /*0270*/ 	.word	0x000000ff
        /*0274*/ 	.word	0x00000120
        /*0278*/ 	.short	0x0100
        /*027a*/ 	.byte	0x04
	.zero		1


	//   ....[22]....
        /*027c*/ 	.word	0x000007d0
        /*0280*/ 	.word	0x000000ff
        /*0284*/ 	.word	0x00000058
        /*0288*/ 	.short	0x0100
        /*028a*/ 	.byte	0x04
	.zero		1


	//   ....[23]....
        /*028c*/ 	.word	0x000007e0
        /*0290*/ 	.word	0x000000ff
        /*0294*/ 	.word	0x00000128
        /*0298*/ 	.short	0x0100
        /*029a*/ 	.byte	0x04
	.zero		1


	//   ....[24]....
        /*029c*/ 	.word	0x000007f0
        /*02a0*/ 	.word	0x000000ff
        /*02a4*/ 	.word	0x00000060
        /*02a8*/ 	.short	0x0100
        /*02aa*/ 	.byte	0x04
	.zero		1


	//   ....[25]....
        /*02ac*/ 	.word	0x00000800
        /*02b0*/ 	.word	0x000000ff
        /*02b4*/ 	.word	0x00000130
        /*02b8*/ 	.short	0x0100
        /*02ba*/ 	.byte	0x04
	.zero		1


	//   ....[26]....
        /*02bc*/ 	.word	0x00000810
        /*02c0*/ 	.word	0x000000ff
        /*02c4*/ 	.word	0x00000068
        /*02c8*/ 	.short	0x0100
        /*02ca*/ 	.byte	0x04
	.zero		1


	//   ....[27]....
        /*02cc*/ 	.word	0x00000820
        /*02d0*/ 	.word	0x000000ff
        /*02d4*/ 	.word	0x00000138
        /*02d8*/ 	.short	0x0100
        /*02da*/ 	.byte	0x04
	.zero		1


	//   ....[28]....
        /*02dc*/ 	.word	0x00000830
        /*02e0*/ 	.word	0x000000ff
        /*02e4*/ 	.word	0x00000070
        /*02e8*/ 	.short	0x0100
        /*02ea*/ 	.byte	0x04
	.zero		1


	//   ....[29]....
        /*02ec*/ 	.word	0x00000840
        /*02f0*/ 	.word	0x000000ff
        /*02f4*/ 	.word	0x00000140
        /*02f8*/ 	.short	0x0100
        /*02fa*/ 	.byte	0x04
	.zero		1


	//   ....[30]....
        /*02fc*/ 	.word	0x00000850
        /*0300*/ 	.word	0x000000ff
        /*0304*/ 	.word	0x00000078
        /*0308*/ 	.short	0x0100
        /*030a*/ 	.byte	0x04
	.zero		1


	//   ....[31]....
        /*030c*/ 	.word	0x00000860
        /*0310*/ 	.word	0x000000ff
        /*0314*/ 	.word	0x00000148
        /*0318*/ 	.short	0x0100
        /*031a*/ 	.byte	0x04
	.zero		1


	//   ....[32]....
        /*031c*/ 	.word	0x00000870
        /*0320*/ 	.word	0x000000ff
        /*0324*/ 	.word	0x00000080
        /*0328*/ 	.short	0x0100
        /*032a*/ 	.byte	0x04
	.zero		1


	//   ....[33]....
        /*032c*/ 	.word	0x00000880
        /*0330*/ 	.word	0x000000ff
        /*0334*/ 	.word	0x00000150
        /*0338*/ 	.short	0x0100
        /*033a*/ 	.byte	0x04
	.zero		1


	//   ....[34]....
        /*033c*/ 	.word	0x00000890
        /*0340*/ 	.word	0x000000ff
        /*0344*/ 	.word	0x00000088
        /*0348*/ 	.short	0x0100
        /*034a*/ 	.byte	0x04
	.zero		1


	//   ....[35]....
        /*034c*/ 	.word	0x000008a0
        /*0350*/ 	.word	0x000000ff
        /*0354*/ 	.word	0x00000158
        /*0358*/ 	.short	0x0100
        /*035a*/ 	.byte	0x04
	.zero		1


	//   ....[36]....
        /*035c*/ 	.word	0x000008b0
        /*0360*/ 	.word	0x000000ff
        /*0364*/ 	.word	0x00000090
        /*0368*/ 	.short	0x0100
        /*036a*/ 	.byte	0x04
	.zero		1


	//   ....[37]....
        /*036c*/ 	.word	0x000008c0
        /*0370*/ 	.word	0x000000ff
        /*0374*/ 	.word	0x00000160
        /*0378*/ 	.short	0x0100
        /*037a*/ 	.byte	0x04
	.zero		1


	//   ....[38]....
        /*037c*/ 	.word	0x000008d0
        /*0380*/ 	.word	0x000000ff
        /*0384*/ 	.word	0x00000098
        /*0388*/ 	.short	0x0100
        /*038a*/ 	.byte	0x04
	.zero		1


	//   ....[39]....
        /*038c*/ 	.word	0x000008e0
        /*0390*/ 	.word	0x000000ff
        /*0394*/ 	.word	0x00000168
        /*0398*/ 	.short	0x0100
        /*039a*/ 	.byte	0x04
	.zero		1


	//   ....[40]....
        /*039c*/ 	.word	0x000008f0
        /*03a0*/ 	.word	0x000000ff
        /*03a4*/ 	.word	0x000000a0
        /*03a8*/ 	.short	0x0100
        /*03aa*/ 	.byte	0x04
	.zero		1


	//   ....[41]....
        /*03ac*/ 	.word	0x00000900
        /*03b0*/ 	.word	0x000000ff
        /*03b4*/ 	.word	0x00000170
        /*03b8*/ 	.short	0x0100
        /*03ba*/ 	.byte	0x04
	.zero		1


	//   ....[42]....
        /*03bc*/ 	.word	0x00000910
        /*03c0*/ 	.word	0x000000ff
        /*03c4*/ 	.word	0x000000a8
        /*03c8*/ 	.short	0x0100
        /*03ca*/ 	.byte	0x04
	.zero		1


	//   ....[43]....
        /*03cc*/ 	.word	0x00000920
        /*03d0*/ 	.word	0x000000ff
        /*03d4*/ 	.word	0x00000178
        /*03d8*/ 	.short	0x0100
        /*03da*/ 	.byte	0x04
	.zero		1


	//   ....[44]....
        /*03dc*/ 	.word	0x00000930
        /*03e0*/ 	.word	0x000000ff
        /*03e4*/ 	.word	0x000000b0
        /*03e8*/ 	.short	0x0100
        /*03ea*/ 	.byte	0x04
	.zero		1


	//   ....[45]....
        /*03ec*/ 	.word	0x00000940
        /*03f0*/ 	.word	0x000000ff
        /*03f4*/ 	.word	0x00000180
        /*03f8*/ 	.short	0x0100
        /*03fa*/ 	.byte	0x04
	.zero		1


	//   ....[46]....
        /*03fc*/ 	.word	0x00000950
        /*0400*/ 	.word	0x000000ff
        /*0404*/ 	.word	0x000000b8
        /*0408*/ 	.short	0x0100
        /*040a*/ 	.byte	0x04
	.zero		1


	//   ....[47]....
        /*040c*/ 	.word	0x00000960
        /*0410*/ 	.word	0x000000ff
        /*0414*/ 	.word	0x00000188
        /*0418*/ 	.short	0x0100
        /*041a*/ 	.byte	0x04
	.zero		1


	//   ....[48]....
        /*041c*/ 	.word	0x00000970
        /*0420*/ 	.word	0x000000ff
        /*0424*/ 	.word	0x000000c0
        /*0428*/ 	.short	0x0100
        /*042a*/ 	.byte	0x04
	.zero		1


	//   ....[49]....
        /*042c*/ 	.word	0x00000980
        /*0430*/ 	.word	0x000000ff
        /*0434*/ 	.word	0x00000190
        /*0438*/ 	.short	0x0100
        /*043a*/ 	.byte	0x04
	.zero		1


	//   ....[50]....
        /*043c*/ 	.word	0x00000990
        /*0440*/ 	.word	0x000000ff
        /*0444*/ 	.word	0x000000c8
        /*0448*/ 	.short	0x0100
        /*044a*/ 	.byte	0x04
	.zero		1


	//   ....[51]....
        /*044c*/ 	.word	0x000009a0
        /*0450*/ 	.word	0x000000ff
        /*0454*/ 	.word	0x00000198
        /*0458*/ 	.short	0x0100
        /*045a*/ 	.byte	0x04
	.zero		1


	//   ....[52]....
        /*045c*/ 	.word	0x00000ae0
        /*0460*/ 	.word	0x000000ff
        /*0464*/ 	.word	0x000001a0
        /*0468*/ 	.short	0x0100
        /*046a*/ 	.byte	0x04
	.zero		1


	//   ....[53]....
        /*046c*/ 	.word	0x00000af0
        /*0470*/ 	.word	0x000000ff
        /*0474*/ 	.word	0x000001c0
        /*0478*/ 	.short	0x0100
        /*047a*/ 	.byte	0x04
	.zero		1


	//   ....[54]....
        /*047c*/ 	.word	0x00000b00
        /*0480*/ 	.word	0x000000ff
        /*0484*/ 	.word	0x000001a8
        /*0488*/ 	.short	0x0100
        /*048a*/ 	.byte	0x04
	.zero		1


	//   ....[55]....
        /*048c*/ 	.word	0x00000b10
        /*0490*/ 	.word	0x000000ff
        /*0494*/ 	.word	0x000001c8
        /*0498*/ 	.short	0x0100
        /*049a*/ 	.byte	0x04
	.zero		1


	//   ....[56]....
        /*049c*/ 	.word	0x00000b20
        /*04a0*/ 	.word	0x000000ff
        /*04a4*/ 	.word	0x000001b0
        /*04a8*/ 	.short	0x0100
        /*04aa*/ 	.byte	0x04
	.zero		1


	//   ....[57]....
        /*04ac*/ 	.word	0x00000b30
        /*04b0*/ 	.word	0x000000ff
        /*04b4*/ 	.word	0x000001d0
        /*04b8*/ 	.short	0x0100
        /*04ba*/ 	.byte	0x04
	.zero		1


	//   ....[58]....
        /*04bc*/ 	.word	0x00000b40
        /*04c0*/ 	.word	0x000000ff
        /*04c4*/ 	.word	0x000001b8
        /*04c8*/ 	.short	0x0100
        /*04ca*/ 	.byte	0x04
	.zero		1


	//   ....[59]....
        /*04cc*/ 	.word	0x00000b50
        /*04d0*/ 	.word	0x000000ff
        /*04d4*/ 	.word	0x000001d8
        /*04d8*/ 	.short	0x0100
        /*04da*/ 	.byte	0x04
	.zero		1


	//   ....[60]....
        /*04dc*/ 	.word	0x00000c40
        /*04e0*/ 	.word	0x000000ff
        /*04e4*/ 	.word	0x000001e0
        /*04e8*/ 	.short	0x0100
        /*04ea*/ 	.byte	0x04
	.zero		1


	//   ....[61]....
        /*04ec*/ 	.word	0x00000c50
        /*04f0*/ 	.word	0x000000ff
        /*04f4*/ 	.word	0x000001e8
        /*04f8*/ 	.short	0x0100
        /*04fa*/ 	.byte	0x04
	.zero		1


	//   ....[62]....
        /*04fc*/ 	.word	0x00000d90
        /*0500*/ 	.word	0x000000ff
        /*0504*/ 	.word	0x000001f0
        /*0508*/ 	.short	0x0100
        /*050a*/ 	.byte	0x06
	.zero		1


	//   ....[63]....
        /*050c*/ 	.word	0x00000da0
        /*0510*/ 	.word	0x000000ff
        /*0514*/ 	.word	0x000001f8
        /*0518*/ 	.short	0x0100
        /*051a*/ 	.byte	0x06
	.zero		1


	//   ....[64]....
        /*051c*/ 	.word	0x00000ee0
        /*0520*/ 	.word	0x000000ff
        /*0524*/ 	.word	0x00000200
        /*0528*/ 	.short	0x0100
        /*052a*/ 	.byte	0x04
	.zero		1


	//   ....[65]....
        /*052c*/ 	.word	0x00000ef0
        /*0530*/ 	.word	0x000000ff
        /*0534*/ 	.word	0x00000210
        /*0538*/ 	.short	0x0100
        /*053a*/ 	.byte	0x04
	.zero		1


	//   ....[66]....
        /*053c*/ 	.word	0x00000f00
        /*0540*/ 	.word	0x000000ff
        /*0544*/ 	.word	0x00000208
        /*0548*/ 	.short	0x0100
        /*054a*/ 	.byte	0x04
	.zero		1


	//   ....[67]....
        /*054c*/ 	.word	0x00000f10
        /*0550*/ 	.word	0x000000ff
        /*0554*/ 	.word	0x00000218
        /*0558*/ 	.short	0x0100
        /*055a*/ 	.byte	0x04
	.zero		1


	//   ....[68]....
        /*055c*/ 	.word	0x00001010
        /*0560*/ 	.word	0x000000ff
        /*0564*/ 	.word	0x00000220
        /*0568*/ 	.short	0x0100
        /*056a*/ 	.byte	0x06
	.zero		1


	//   ....[69]....
        /*056c*/ 	.word	0x00001b40
        /*0570*/ 	.word	0x000000ff
        /*0574*/ 	.word	0x000000d0
        /*0578*/ 	.short	0x010a
        /*057a*/ 	.byte	0x04
	.zero		1


	//   ....[70]....
        /*057c*/ 	.word	0x00001db0
        /*0580*/ 	.word	0x000000ff
        /*0584*/ 	.word	0x000000d0
        /*0588*/ 	.short	0x010a
        /*058a*/ 	.byte	0x09
	.zero		1


	//   ....[71]....
        /*058c*/ 	.word	0x00001f60
        /*0590*/ 	.word	0x000000ff
        /*0594*/ 	.word	0x000000d0
        /*0598*/ 	.short	0x010a
        /*059a*/ 	.byte	0x07
	.zero		1


	//   ....[72]....
        /*059c*/ 	.word	0x00002120
        /*05a0*/ 	.word	0x000000ff
        /*05a4*/ 	.word	0x000001e8
        /*05a8*/ 	.short	0x0101
        /*05aa*/ 	.byte	0x1f
	.zero		1


	//   ....[73]....
        /*05ac*/ 	.word	0x00002150
        /*05b0*/ 	.word	0x000000ff
        /*05b4*/ 	.word	0x000000d0
        /*05b8*/ 	.short	0x010a
        /*05ba*/ 	.byte	0x04
	.zero		1


	//   ....[74]....
        /*05bc*/ 	.word	0x00002370
        /*05c0*/ 	.word	0x000000ff
        /*05c4*/ 	.word	0x000000d0
        /*05c8*/ 	.short	0x010a
        /*05ca*/ 	.byte	0x09
	.zero		1


	//   ....[75]....
        /*05cc*/ 	.word	0x00002520
        /*05d0*/ 	.word	0x000000ff
        /*05d4*/ 	.word	0x000000d0
        /*05d8*/ 	.short	0x010a
        /*05da*/ 	.byte	0x07
	.zero		1


	//   ....[76]....
        /*05dc*/ 	.word	0x000026f0
        /*05e0*/ 	.word	0x000000ff
        /*05e4*/ 	.word	0x000001f0
        /*05e8*/ 	.short	0x010a
        /*05ea*/ 	.byte	0x1f
	.zero		1


	//   ....[77]....
        /*05ec*/ 	.word	0x000027b0
        /*05f0*/ 	.word	0x000000ff
        /*05f4*/ 	.word	0x00000000
        /*05f8*/ 	.short	0x0101
        /*05fa*/ 	.byte	0x04
	.zero		1


	//   ....[78]....
        /*05fc*/ 	.word	0x00002db0
        /*0600*/ 	.word	0x000000ff
        /*0604*/ 	.word	0x00000000
        /*0608*/ 	.short	0x010a
        /*060a*/ 	.byte	0x04
	.zero		1


	//   ....[79]....
        /*060c*/ 	.word	0x00002e50
        /*0610*/ 	.word	0x000000ff
        /*0614*/ 	.word	0x00000000
        /*0618*/ 	.short	0x010a
        /*061a*/ 	.byte	0x05
	.zero		1


	//   ....[80]....
        /*061c*/ 	.word	0x00002ef0
        /*0620*/ 	.word	0x000000ff
        /*0624*/ 	.word	0x00000000
        /*0628*/ 	.short	0x010a
        /*062a*/ 	.byte	0x05
	.zero		1


	//   ....[81]....
        /*062c*/ 	.word	0x00002f90
        /*0630*/ 	.word	0x000000ff
        /*0634*/ 	.word	0x00000000
        /*0638*/ 	.short	0x010a
        /*063a*/ 	.byte	0x05
	.zero		1


	//   ....[82]....
        /*063c*/ 	.word	0x00003030
        /*0640*/ 	.word	0x000000ff
        /*0644*/ 	.word	0x00000000
        /*0648*/ 	.short	0x010a
        /*064a*/ 	.byte	0x05
	.zero		1


	//   ....[83]....
        /*064c*/ 	.word	0x000030d0
        /*0650*/ 	.word	0x000000ff
        /*0654*/ 	.word	0x00000000
        /*0658*/ 	.short	0x010a
        /*065a*/ 	.byte	0x05
	.zero		1


	//   ....[84]....
        /*065c*/ 	.word	0x00003170
        /*0660*/ 	.word	0x000000ff
        /*0664*/ 	.word	0x00000000
        /*0668*/ 	.short	0x010a
        /*066a*/ 	.byte	0x05
	.zero		1


	//   ....[85]....
        /*066c*/ 	.word	0x00003210
        /*0670*/ 	.word	0x000000ff
        /*0674*/ 	.word	0x00000000
        /*0678*/ 	.short	0x010a
        /*067a*/ 	.byte	0x05
	.zero		1


	//   ....[86]....
        /*067c*/ 	.word	0x000032b0
        /*0680*/ 	.word	0x000000ff
        /*0684*/ 	.word	0x00000000
        /*0688*/ 	.short	0x010a
        /*068a*/ 	.byte	0x05
	.zero		1


	//   ....[87]....
        /*068c*/ 	.word	0x00003350
        /*0690*/ 	.word	0x000000ff
        /*0694*/ 	.word	0x00000000
        /*0698*/ 	.short	0x010a
        /*069a*/ 	.byte	0x05
	.zero		1


	//   ....[88]....
        /*069c*/ 	.word	0x000033f0
        /*06a0*/ 	.word	0x000000ff
        /*06a4*/ 	.word	0x00000000
        /*06a8*/ 	.short	0x010a
        /*06aa*/ 	.byte	0x05
	.zero		1


	//   ....[89]....
        /*06ac*/ 	.word	0x00003490
        /*06b0*/ 	.word	0x000000ff
        /*06b4*/ 	.word	0x00000000
        /*06b8*/ 	.short	0x010a
        /*06ba*/ 	.byte	0x05
	.zero		1


	//   ....[90]....
        /*06bc*/ 	.word	0x00003530
        /*06c0*/ 	.word	0x000000ff
        /*06c4*/ 	.word	0x00000000
        /*06c8*/ 	.short	0x010a
        /*06ca*/ 	.byte	0x05
	.zero		1


	//   ....[91]....
        /*06cc*/ 	.word	0x000035d0
        /*06d0*/ 	.word	0x000000ff
        /*06d4*/ 	.word	0x00000000
        /*06d8*/ 	.short	0x010a
        /*06da*/ 	.byte	0x05
	.zero		1


	//   ....[92]....
        /*06dc*/ 	.word	0x00003670
        /*06e0*/ 	.word	0x000000ff
        /*06e4*/ 	.word	0x00000000
        /*06e8*/ 	.short	0x010a
        /*06ea*/ 	.byte	0x05
	.zero		1


	//   ....[93]....
        /*06ec*/ 	.word	0x00003710
        /*06f0*/ 	.word	0x000000ff
        /*06f4*/ 	.word	0x00000000
        /*06f8*/ 	.short	0x010a
        /*06fa*/ 	.byte	0x05
	.zero		1


	//   ....[94]....
        /*06fc*/ 	.word	0x000037b0
        /*0700*/ 	.word	0x000000ff
        /*0704*/ 	.word	0x00000000
        /*0708*/ 	.short	0x010a
        /*070a*/ 	.byte	0x05
	.zero		1


	//   ....[95]....
        /*070c*/ 	.word	0x00003850
        /*0710*/ 	.word	0x000000ff
        /*0714*/ 	.word	0x00000000
        /*0718*/ 	.short	0x010a
        /*071a*/ 	.byte	0x05
	.zero		1


	//   ....[96]....
        /*071c*/ 	.word	0x000038f0
        /*0720*/ 	.word	0x000000ff
        /*0724*/ 	.word	0x00000000
        /*0728*/ 	.short	0x010a
        /*072a*/ 	.byte	0x05
	.zero		1


	//   ....[97]....
        /*072c*/ 	.word	0x00003990
        /*0730*/ 	.word	0x000000ff
        /*0734*/ 	.word	0x00000000
        /*0738*/ 	.short	0x010a
        /*073a*/ 	.byte	0x05
	.zero		1


	//   ....[98]....
        /*073c*/ 	.word	0x00003a30
        /*0740*/ 	.word	0x000000ff
        /*0744*/ 	.word	0x00000000
        /*0748*/ 	.short	0x010a
        /*074a*/ 	.byte	0x05
	.zero		1


	//   ....[99]....
        /*074c*/ 	.word	0x00003ad0
        /*0750*/ 	.word	0x000000ff
        /*0754*/ 	.word	0x00000000
        /*0758*/ 	.short	0x010a
        /*075a*/ 	.byte	0x05
	.zero		1


	//   ....[100]....
        /*075c*/ 	.word	0x00003b70
        /*0760*/ 	.word	0x000000ff
        /*0764*/ 	.word	0x00000000
        /*0768*/ 	.short	0x010a
        /*076a*/ 	.byte	0x05
	.zero		1


	//   ....[101]....
        /*076c*/ 	.word	0x00003c10
        /*0770*/ 	.word	0x000000ff
        /*0774*/ 	.word	0x00000000
        /*0778*/ 	.short	0x010a
        /*077a*/ 	.byte	0x05
	.zero		1


	//   ....[102]....
        /*077c*/ 	.word	0x00003cb0
        /*0780*/ 	.word	0x000000ff
        /*0784*/ 	.word	0x00000000
        /*0788*/ 	.short	0x010a
        /*078a*/ 	.byte	0x05
	.zero		1


	//   ....[103]....
        /*078c*/ 	.word	0x00003d60
        /*0790*/ 	.word	0x00000000
        /*0794*/ 	.word	0x00000000
        /*0798*/ 	.short	0x010a
        /*079a*/ 	.byte	0xff
	.zero		1


	//   ....[104]....
        /*079c*/ 	.word	0x00003eb0
        /*07a0*/ 	.word	0x000000ff
        /*07a4*/ 	.word	0x000001f8
        /*07a8*/ 	.short	0x010a
        /*07aa*/ 	.byte	0x04
	.zero		1


	//   ....[105]....
        /*07ac*/ 	.word	0x00003f50
        /*07b0*/ 	.word	0x000000ff
        /*07b4*/ 	.word	0x000001f0
        /*07b8*/ 	.short	0x010a
        /*07ba*/ 	.byte	0x04
	.zero		1


	//   ....[106]....
        /*07bc*/ 	.word	0x00003ff0
        /*07c0*/ 	.word	0x000000ff
        /*07c4*/ 	.word	0x00000000
        /*07c8*/ 	.short	0x0101
        /*07ca*/ 	.byte	0x05
	.zero		1


	//   ....[107]....
        /*07cc*/ 	.word	0x00004030
        /*07d0*/ 	.word	0x000000ff
        /*07d4*/ 	.word	0x000001f8
        /*07d8*/ 	.short	0x0106
        /*07da*/ 	.byte	0x04
	.zero		1


	//   ....[108]....
        /*07dc*/ 	.word	0x00004070
        /*07e0*/ 	.word	0x00000000
        /*07e4*/ 	.word	0x000001f8
        /*07e8*/ 	.short	0x010a
        /*07ea*/ 	.byte	0xff
	.zero		1


	//   ....[109]....
        /*07ec*/ 	.word	0x000042c0
        /*07f0*/ 	.word	0x000000ff
        /*07f4*/ 	.word	0x00000008
        /*07f8*/ 	.short	0x010a
        /*07fa*/ 	.byte	0x05
	.zero		1


	//   ....[110]....
        /*07fc*/ 	.word	0x000042e0
        /*0800*/ 	.word	0x000000ff
        /*0804*/ 	.word	0x00000008
        /*0808*/ 	.short	0x010a
        /*080a*/ 	.byte	0x05
	.zero		1


	//   ....[111]....
        /*080c*/ 	.word	0x00004470
        /*0810*/ 	.word	0x000000ff
        /*0814*/ 	.word	0x00000008
        /*0818*/ 	.short	0x010a
        /*081a*/ 	.byte	0x05
	.zero		1


	//   ....[112]....
        /*081c*/ 	.word	0x00004490
        /*0820*/ 	.word	0x000000ff
        /*0824*/ 	.word	0x00000008
        /*0828*/ 	.short	0x010a
        /*082a*/ 	.byte	0x05
	.zero		1


	//   ....[113]....
        /*082c*/ 	.word	0x00004550
        /*0830*/ 	.word	0x000000ff
        /*0834*/ 	.word	0x00000000
        /*0838*/ 	.short	0x0101
        /*083a*/ 	.byte	0x04
	.zero		1


	//   ....[114]....
        /*083c*/ 	.word	0x000048a0
        /*0840*/ 	.word	0x000000ff
        /*0844*/ 	.word	0x000001f0
        /*0848*/ 	.short	0x010a
        /*084a*/ 	.byte	0x11
	.zero		1


	//   ....[115]....
        /*084c*/ 	.word	0x00004940
        /*0850*/ 	.word	0x000000ff
        /*0854*/ 	.word	0x00000000
        /*0858*/ 	.short	0x0101
        /*085a*/ 	.byte	0x1d
	.zero		1


	//   ....[116]....
        /*085c*/ 	.word	0x00004980
        /*0860*/ 	.word	0x000000ff
        /*0864*/ 	.word	0x00000210
        /*0868*/ 	.short	0x010a
        /*086a*/ 	.byte	0x16
	.zero		1


	//   ....[117]....
        /*086c*/ 	.word	0x00004a30
        /*0870*/ 	.word	0x000000ff
        /*0874*/ 	.word	0x00000000
        /*0878*/ 	.short	0x010a
        /*087a*/ 	.byte	0x04
	.zero		1


	//   ....[118]....
        /*087c*/ 	.word	0x00004a70
        /*0880*/ 	.word	0x000000ff
        /*0884*/ 	.word	0x00000000
        /*0888*/ 	.short	0x010a
        /*088a*/ 	.byte	0x0a
	.zero		1


	//   ....[119]....
        /*088c*/ 	.word	0x00004b90
        /*0890*/ 	.word	0x000000ff
        /*0894*/ 	.word	0x00000000
        /*0898*/ 	.short	0x010a
        /*089a*/ 	.byte	0x04
	.zero		1


	//   ....[120]....
        /*089c*/ 	.word	0x00004e30
        /*08a0*/ 	.word	0x000000ff
        /*08a4*/ 	.word	0x00000000
        /*08a8*/ 	.short	0x010a
        /*08aa*/ 	.byte	0x04
	.zero		1


	//   ....[121]....
        /*08ac*/ 	.word	0x00004ed0
        /*08b0*/ 	.word	0x00000000
        /*08b4*/ 	.word	0x00000000
        /*08b8*/ 	.short	0x010a
        /*08ba*/ 	.byte	0xff
	.zero		1


	//   ....[122]....
        /*08bc*/ 	.word	0x00004f10
        /*08c0*/ 	.word	0x00000000
        /*08c4*/ 	.word	0x00000000
        /*08c8*/ 	.short	0x010a
        /*08ca*/ 	.byte	0xff
	.zero		1


	//   ....[123]....
        /*08cc*/ 	.word	0x00004f80
        /*08d0*/ 	.word	0x000000ff
        /*08d4*/ 	.word	0x00000000
        /*08d8*/ 	.short	0x0101
        /*08da*/ 	.byte	0x04
	.zero		1


	//   ....[124]....
        /*08dc*/ 	.word	0x00004fc0
        /*08e0*/ 	.word	0x000000ff
        /*08e4*/ 	.word	0x00000220
        /*08e8*/ 	.short	0x010a
        /*08ea*/ 	.byte	0x11
	.zero		1


	//   ....[125]....
        /*08ec*/ 	.word	0x00005020
        /*08f0*/ 	.word	0x000000ff
        /*08f4*/ 	.word	0x00000000
        /*08f8*/ 	.short	0x0101
        /*08fa*/ 	.byte	0x04
	.zero		1


	//   ....[126]....
        /*08fc*/ 	.word	0x00005570
        /*0900*/ 	.word	0x000000ff
        /*0904*/ 	.word	0x000001f0
        /*0908*/ 	.short	0x010a
        /*090a*/ 	.byte	0x1f
	.zero		1


	//   ....[127]....
        /*090c*/ 	.word	0x00005610
        /*0910*/ 	.word	0x000000ff
        /*0914*/ 	.word	0x00000000
        /*0918*/ 	.short	0x0101
        /*091a*/ 	.byte	0x3c
	.zero		1


	//   ....[128]....
        /*091c*/ 	.word	0x00005b60
        /*0920*/ 	.word	0x000000ff
        /*0924*/ 	.word	0x000001e8
        /*0928*/ 	.short	0x010a
        /*092a*/ 	.byte	0x1f
	.zero		1


	//   ....[129]....
        /*092c*/ 	.word	0x00005d00
        /*0930*/ 	.word	0x000000ff
        /*0934*/ 	.word	0x000001c0
        /*0938*/ 	.short	0x010a
        /*093a*/ 	.byte	0x1f
	.zero		1


	//   ....[130]....
        /*093c*/ 	.word	0x00005fa0
        /*0940*/ 	.word	0x000000ff
        /*0944*/ 	.word	0x000001a0
        /*0948*/ 	.short	0x010b
        /*094a*/ 	.byte	0x1f
	.zero		1


	//   ....[131]....
        /*094c*/ 	.word	0x00005fb0
        /*0950*/ 	.word	0x000000ff
        /*0954*/ 	.word	0x00000000
        /*0958*/ 	.short	0x0101
        /*095a*/ 	.byte	0x40
	.zero		1


	//   ....[132]....
        /*095c*/ 	.word	0x00005fc0
        /*0960*/ 	.word	0x000000ff
        /*0964*/ 	.word	0x000001c8
        /*0968*/ 	.short	0x010a
        /*096a*/ 	.byte	0x1f
	.zero		1


	//   ....[133]....
        /*096c*/ 	.word	0x000061a0
        /*0970*/ 	.word	0x000000ff
        /*0974*/ 	.word	0x000001a8
        /*0978*/ 	.short	0x010b
        /*097a*/ 	.byte	0x1f
	.zero		1


	//   ....[134]....
        /*097c*/ 	.word	0x000061b0
        /*0980*/ 	.word	0x000000ff
        /*0984*/ 	.word	0x00000000
        /*0988*/ 	.short	0x0101
        /*098a*/ 	.byte	0x3f
	.zero		1


	//   ....[135]....
        /*098c*/ 	.word	0x000061c0
        /*0990*/ 	.word	0x000000ff
        /*0994*/ 	.word	0x000001d0
        /*0998*/ 	.short	0x010a
        /*099a*/ 	.byte	0x1f
	.zero		1


	//   ....[136]....
        /*099c*/ 	.word	0x000063c0
        /*09a0*/ 	.word	0x000000ff
        /*09a4*/ 	.word	0x000001b0
        /*09a8*/ 	.short	0x010b
        /*09aa*/ 	.byte	0x1f
	.zero		1


	//   ....[137]....
        /*09ac*/ 	.word	0x000063d0
        /*09b0*/ 	.word	0x000000ff
        /*09b4*/ 	.word	0x00000000
        /*09b8*/ 	.short	0x0101
        /*09ba*/ 	.byte	0x3e
	.zero		1


	//   ....[138]....
        /*09bc*/ 	.word	0x000063e0
        /*09c0*/ 	.word	0x000000ff
        /*09c4*/ 	.word	0x000001d8
        /*09c8*/ 	.short	0x010a
        /*09ca*/ 	.byte	0x1f
	.zero		1


	//   ....[139]....
        /*09cc*/ 	.word	0x00006610
        /*09d0*/ 	.word	0x000000ff
        /*09d4*/ 	.word	0x000001b8
        /*09d8*/ 	.short	0x010b
        /*09da*/ 	.byte	0x1f
	.zero		1


	//   ....[140]....
        /*09dc*/ 	.word	0x00006620
        /*09e0*/ 	.word	0x000000ff
        /*09e4*/ 	.word	0x00000000
        /*09e8*/ 	.short	0x0101
        /*09ea*/ 	.byte	0x3d
	.zero		1


	//   ....[141]....
        /*09ec*/ 	.word	0x00006660
        /*09f0*/ 	.word	0x000000ff
        /*09f4*/ 	.word	0x000001c0
        /*09f8*/ 	.short	0x010a
        /*09fa*/ 	.byte	0x1f
	.zero		1


	//   ....[142]....
        /*09fc*/ 	.word	0x00006680
        /*0a00*/ 	.word	0x000000ff
        /*0a04*/ 	.word	0x000001c8
        /*0a08*/ 	.short	0x010a
        /*0a0a*/ 	.byte	0x1f
	.zero		1


	//   ....[143]....
        /*0a0c*/ 	.word	0x000066a0
        /*0a10*/ 	.word	0x000000ff
        /*0a14*/ 	.word	0x000001d0
        /*0a18*/ 	.short	0x010a
        /*0a1a*/ 	.byte	0x1f
	.zero		1


	//   ....[144]....
        /*0a1c*/ 	.word	0x000066e0
        /*0a20*/ 	.word	0x00000000
        /*0a24*/ 	.word	0x000001d8
        /*0a28*/ 	.short	0x010a
        /*0a2a*/ 	.byte	0xff
	.zero		1


	//   ....[145]....
        /*0a2c*/ 	.word	0x00006a70
        /*0a30*/ 	.word	0x000000ff
        /*0a34*/ 	.word	0x000001f0
        /*0a38*/ 	.short	0x010a
        /*0a3a*/ 	.byte	0x2c
	.zero		1


	//   ....[146]....
        /*0a3c*/ 	.word	0x00006b40
        /*0a40*/ 	.word	0x000000ff
        /*0a44*/ 	.word	0x00000000
        /*0a48*/ 	.short	0x0101
        /*0a4a*/ 	.byte	0x04
	.zero		1


	//   ....[147]....
        /*0a4c*/ 	.word	0x00007760
        /*0a50*/ 	.word	0x000000ff
        /*0a54*/ 	.word	0x000001a0
        /*0a58*/ 	.short	0x010a
        /*0a5a*/ 	.byte	0x2c
	.zero		1


	//   ....[148]....
        /*0a5c*/ 	.word	0x00007850
        /*0a60*/ 	.word	0x0000003f
        /*0a64*/ 	.word	0x00000200
        /*0a68*/ 	.short	0x010a
        /*0a6a*/ 	.byte	0xff
	.zero		1


	//   ....[149]....
        /*0a6c*/ 	.word	0x000079c0
        /*0a70*/ 	.word	0x000000ff
        /*0a74*/ 	.word	0x000001a0
        /*0a78*/ 	.short	0x010a
        /*0a7a*/ 	.byte	0x2c
	.zero		1


	//   ....[150]....
        /*0a7c*/ 	.word	0x00007a90
        /*0a80*/ 	.word	0x0000003f
        /*0a84*/ 	.word	0x00000200
        /*0a88*/ 	.short	0x010a
        /*0a8a*/ 	.byte	0xff
	.zero		1


	//   ....[151]....
        /*0a8c*/ 	.word	0x00008280
        /*0a90*/ 	.word	0x00000000
        /*0a94*/ 	.word	0x00000000
        /*0a98*/ 	.short	0x0101
        /*0a9a*/ 	.byte	0xff
	.zero		1


	//   ....[152]....
        /*0a9c*/ 	.word	0x00008290
        /*0aa0*/ 	.word	0x00000004
        /*0aa4*/ 	.word	0x000001a0
        /*0aa8*/ 	.short	0x010a
        /*0aaa*/ 	.byte	0xff
	.zero		1


	//   ....[153]....
        /*0aac*/ 	.word	0x00008350
        /*0ab0*/ 	.word	0x00000004
        /*0ab4*/ 	.word	0x000001a0
        /*0ab8*/ 	.short	0x010a
        /*0aba*/ 	.byte	0xff
	.zero		1


	//   ....[154]....
        /*0abc*/ 	.word	0x00008b50
        /*0ac0*/ 	.word	0x00000000
        /*0ac4*/ 	.word	0x00000000
        /*0ac8*/ 	.short	0x0101
        /*0aca*/ 	.byte	0xff
	.zero		1


	//   ....[155]....
        /*0acc*/ 	.word	0x00008b70
        /*0ad0*/ 	.word	0x00000002
        /*0ad4*/ 	.word	0x000001a0
        /*0ad8*/ 	.short	0x010a
        /*0ada*/ 	.byte	0xff
	.zero		1


	//   ....[156]....
        /*0adc*/ 	.word	0x00008c20
        /*0ae0*/ 	.word	0x00000002
        /*0ae4*/ 	.word	0x000001a0
        /*0ae8*/ 	.short	0x010a
        /*0aea*/ 	.byte	0xff
	.zero		1


	//   ....[157]....
        /*0aec*/ 	.word	0x00009410
        /*0af0*/ 	.word	0x00000000
        /*0af4*/ 	.word	0x00000000
        /*0af8*/ 	.short	0x0101
        /*0afa*/ 	.byte	0xff
	.zero		1


	//   ....[158]....
        /*0afc*/ 	.word	0x00009430
        /*0b00*/ 	.word	0x00000003
        /*0b04*/ 	.word	0x000001a0
        /*0b08*/ 	.short	0x010a
        /*0b0a*/ 	.byte	0xff
	.zero		1


	//   ....[159]....
        /*0b0c*/ 	.word	0x000094e0
        /*0b10*/ 	.word	0x00000003
        /*0b14*/ 	.word	0x000001a0
        /*0b18*/ 	.short	0x010a
        /*0b1a*/ 	.byte	0xff
	.zero		1


	//   ....[160]....
        /*0b1c*/ 	.word	0x00009790
        /*0b20*/ 	.word	0x0000003f
        /*0b24*/ 	.word	0x00000000
        /*0b28*/ 	.short	0x0101
        /*0b2a*/ 	.byte	0xff
	.zero		1


	//   ....[161]....
        /*0b2c*/ 	.word	0x00009d20
        /*0b30*/ 	.word	0x00000000
        /*0b34*/ 	.word	0x00000000
        /*0b38*/ 	.short	0x0101
        /*0b3a*/ 	.byte	0xff
	.zero		1


	//   ....[162]....
        /*0b3c*/ 	.word	0x00009fa0
        /*0b40*/ 	.word	0x000000ff
        /*0b44*/ 	.word	0x00000000
        /*0b48*/ 	.short	0x0101
        /*0b4a*/ 	.byte	0x04
	.zero		1


	//   ....[163]....
        /*0b4c*/ 	.word	0x00009fd0
        /*0b50*/ 	.word	0x00000000
        /*0b54*/ 	.word	0x000000d0
        /*0b58*/ 	.short	0x010a
        /*0b5a*/ 	.byte	0xff
	.zero		1


	//   ....[164]....
        /*0b5c*/ 	.word	0x0000a030
        /*0b60*/ 	.word	0x00000000
        /*0b64*/ 	.word	0x000000d0
        /*0b68*/ 	.short	0x010a
        /*0b6a*/ 	.byte	0xff
	.zero		1


	//   ....[165]....
        /*0b6c*/ 	.word	0x0000a090
        /*0b70*/ 	.word	0x00000000
        /*0b74*/ 	.word	0x000001f0
        /*0b78*/ 	.short	0x010a
        /*0b7a*/ 	.byte	0xff
	.zero		1


	//   ....[166]....
        /*0b7c*/ 	.word	0x0000a0f0
        /*0b80*/ 	.word	0x00000000
        /*0b84*/ 	.word	0x00000000
        /*0b88*/ 	.short	0x010a
        /*0b8a*/ 	.byte	0xff
	.zero		1


	//   ....[167]....
        /*0b8c*/ 	.word	0x0000a150
        /*0b90*/ 	.word	0x00000000
        /*0b94*/ 	.word	0x00000000
        /*0b98*/ 	.short	0x010a
        /*0b9a*/ 	.byte	0xff
	.zero		1


	//   ....[168]....
        /*0b9c*/ 	.word	0x0000a1b0
        /*0ba0*/ 	.word	0x00000000
        /*0ba4*/ 	.word	0x00000000
        /*0ba8*/ 	.short	0x010a
        /*0baa*/ 	.byte	0xff
	.zero		1


	//   ....[169]....
        /*0bac*/ 	.word	0x0000a210
        /*0bb0*/ 	.word	0x00000000
        /*0bb4*/ 	.word	0x00000000
        /*0bb8*/ 	.short	0x010a
        /*0bba*/ 	.byte	0xff
	.zero		1


	//   ....[170]....
        /*0bbc*/ 	.word	0x0000a270
        /*0bc0*/ 	.word	0x00000000
        /*0bc4*/ 	.word	0x00000000
        /*0bc8*/ 	.short	0x010a
        /*0bca*/ 	.byte	0xff
	.zero		1


	//   ....[171]....
        /*0bcc*/ 	.word	0x0000a2d0
        /*0bd0*/ 	.word	0x00000000
        /*0bd4*/ 	.word	0x00000000
        /*0bd8*/ 	.short	0x010a
        /*0bda*/ 	.byte	0xff
	.zero		1


	//   ....[172]....
        /*0bdc*/ 	.word	0x0000a330
        /*0be0*/ 	.word	0x00000000
        /*0be4*/ 	.word	0x00000000
        /*0be8*/ 	.short	0x010a
        /*0bea*/ 	.byte	0xff
	.zero		1


	//   ....[173]....
        /*0bec*/ 	.word	0x0000a390
        /*0bf0*/ 	.word	0x00000000
        /*0bf4*/ 	.word	0x00000000
        /*0bf8*/ 	.short	0x010a
        /*0bfa*/ 	.byte	0xff
	.zero		1


	//   ....[174]....
        /*0bfc*/ 	.word	0x0000a3f0
        /*0c00*/ 	.word	0x00000000
        /*0c04*/ 	.word	0x00000000
        /*0c08*/ 	.short	0x010a
        /*0c0a*/ 	.byte	0xff
	.zero		1


	//   ....[175]....
        /*0c0c*/ 	.word	0x0000a450
        /*0c10*/ 	.word	0x00000000
        /*0c14*/ 	.word	0x00000000
        /*0c18*/ 	.short	0x010a
        /*0c1a*/ 	.byte	0xff
	.zero		1


	//   ....[176]....
        /*0c1c*/ 	.word	0x0000a4b0
        /*0c20*/ 	.word	0x00000000
        /*0c24*/ 	.word	0x00000000
        /*0c28*/ 	.short	0x010a
        /*0c2a*/ 	.byte	0xff
	.zero		1


	//   ....[177]....
        /*0c2c*/ 	.word	0x0000a510
        /*0c30*/ 	.word	0x00000000
        /*0c34*/ 	.word	0x00000000
        /*0c38*/ 	.short	0x010a
        /*0c3a*/ 	.byte	0xff
	.zero		1


	//   ....[178]....
        /*0c3c*/ 	.word	0x0000a570
        /*0c40*/ 	.word	0x00000000
        /*0c44*/ 	.word	0x00000000
        /*0c48*/ 	.short	0x010a
        /*0c4a*/ 	.byte	0xff
	.zero		1


	//   ....[179]....
        /*0c4c*/ 	.word	0x0000a5d0
        /*0c50*/ 	.word	0x00000000
        /*0c54*/ 	.word	0x00000000
        /*0c58*/ 	.short	0x010a
        /*0c5a*/ 	.byte	0xff
	.zero		1


	//   ....[180]....
        /*0c5c*/ 	.word	0x0000a630
        /*0c60*/ 	.word	0x00000000
        /*0c64*/ 	.word	0x00000000
        /*0c68*/ 	.short	0x010a
        /*0c6a*/ 	.byte	0xff
	.zero		1


	//   ....[181]....
        /*0c6c*/ 	.word	0x0000a690
        /*0c70*/ 	.word	0x00000000
        /*0c74*/ 	.word	0x00000000
        /*0c78*/ 	.short	0x010a
        /*0c7a*/ 	.byte	0xff
	.zero		1


	//   ....[182]....
        /*0c7c*/ 	.word	0x0000a6f0
        /*0c80*/ 	.word	0x00000000
        /*0c84*/ 	.word	0x00000000
        /*0c88*/ 	.short	0x010a
        /*0c8a*/ 	.byte	0xff
	.zero		1


	//   ....[183]....
        /*0c8c*/ 	.word	0x0000a750
        /*0c90*/ 	.word	0x00000000
        /*0c94*/ 	.word	0x00000000
        /*0c98*/ 	.short	0x010a
        /*0c9a*/ 	.byte	0xff
	.zero		1


	//   ....[184]....
        /*0c9c*/ 	.word	0x0000a7b0
        /*0ca0*/ 	.word	0x00000000
        /*0ca4*/ 	.word	0x00000000
        /*0ca8*/ 	.short	0x010a
        /*0caa*/ 	.byte	0xff
	.zero		1


	//   ....[185]....
        /*0cac*/ 	.word	0x0000a810
        /*0cb0*/ 	.word	0x00000000
        /*0cb4*/ 	.word	0x00000000
        /*0cb8*/ 	.short	0x010a
        /*0cba*/ 	.byte	0xff
	.zero		1


	//   ....[186]....
        /*0cbc*/ 	.word	0x0000a870
        /*0cc0*/ 	.word	0x00000000
        /*0cc4*/ 	.word	0x00000000
        /*0cc8*/ 	.short	0x010a
        /*0cca*/ 	.byte	0xff
	.zero		1


	//   ....[187]....
        /*0ccc*/ 	.word	0x0000a8d0
        /*0cd0*/ 	.word	0x00000000
        /*0cd4*/ 	.word	0x00000000
        /*0cd8*/ 	.short	0x010a
        /*0cda*/ 	.byte	0xff
	.zero		1


	//   ....[188]....
        /*0cdc*/ 	.word	0x0000a930
        /*0ce0*/ 	.word	0x00000000
        /*0ce4*/ 	.word	0x00000000
        /*0ce8*/ 	.short	0x010a
        /*0cea*/ 	.byte	0xff
	.zero		1


	//   ....[189]....
        /*0cec*/ 	.word	0x0000a990
        /*0cf0*/ 	.word	0x00000000
        /*0cf4*/ 	.word	0x00000000
        /*0cf8*/ 	.short	0x010a
        /*0cfa*/ 	.byte	0xff
	.zero		1


	//   ....[190]....
        /*0cfc*/ 	.word	0x0000a9f0
        /*0d00*/ 	.word	0x00000000
        /*0d04*/ 	.word	0x00000000
        /*0d08*/ 	.short	0x010a
        /*0d0a*/ 	.byte	0xff
	.zero		1


	//   ....[191]....
        /*0d0c*/ 	.word	0x0000aa50
        /*0d10*/ 	.word	0x00000004
        /*0d14*/ 	.word	0x000001f8
        /*0d18*/ 	.short	0x010a
        /*0d1a*/ 	.byte	0xff
	.zero		1


	//   ....[192]....
        /*0d1c*/ 	.word	0x0000aab0
        /*0d20*/ 	.word	0x00000004
        /*0d24*/ 	.word	0x000001f0
        /*0d28*/ 	.short	0x010a
        /*0d2a*/ 	.byte	0xff
	.zero		1


	//   ....[193]....
        /*0d2c*/ 	.word	0x0000ab10
        /*0d30*/ 	.word	0x00000005
        /*0d34*/ 	.word	0x00000008
        /*0d38*/ 	.short	0x010a
        /*0d3a*/ 	.byte	0xff
	.zero		1


	//   ....[194]....
        /*0d3c*/ 	.word	0x0000abf0
        /*0d40*/ 	.word	0x00000003
        /*0d44*/ 	.word	0x00000008
        /*0d48*/ 	.short	0x010a
        /*0d4a*/ 	.byte	0xff
	.zero		1


	//   ....[195]....
        /*0d4c*/ 	.word	0x0000ac50
        /*0d50*/ 	.word	0x00000004
        /*0d54*/ 	.word	0x000001f0
        /*0d58*/ 	.short	0x010a
        /*0d5a*/ 	.byte	0xff
	.zero		1


	//   ....[196]....
        /*0d5c*/ 	.word	0x0000acb0
        /*0d60*/ 	.word	0x00000004
        /*0d64*/ 	.word	0x00000210
        /*0d68*/ 	.short	0x010a
        /*0d6a*/ 	.byte	0xff
	.zero		1


	//   ....[197]....
        /*0d6c*/ 	.word	0x0000ad10
        /*0d70*/ 	.word	0x00000004
        /*0d74*/ 	.word	0x00000000
        /*0d78*/ 	.short	0x010a
        /*0d7a*/ 	.byte	0xff
	.zero		1


	//   ....[198]....
        /*0d7c*/ 	.word	0x0000ad70
        /*0d80*/ 	.word	0x00000000
        /*0d84*/ 	.word	0x00000000
        /*0d88*/ 	.short	0x010a
        /*0d8a*/ 	.byte	0xff
	.zero		1


	//   ....[199]....
        /*0d8c*/ 	.word	0x0000add0
        /*0d90*/ 	.word	0x00000000
        /*0d94*/ 	.word	0x00000220
        /*0d98*/ 	.short	0x010a
        /*0d9a*/ 	.byte	0xff
	.zero		1


	//   ....[200]....
        /*0d9c*/ 	.word	0x0000ae30
        /*0da0*/ 	.word	0x00000002
        /*0da4*/ 	.word	0x000001f0
        /*0da8*/ 	.short	0x010a
        /*0daa*/ 	.byte	0xff
	.zero		1


	//   ....[201]....
        /*0dac*/ 	.word	0x0000ae90
        /*0db0*/ 	.word	0x00000002
        /*0db4*/ 	.word	0x000001e8
        /*0db8*/ 	.short	0x010a
        /*0dba*/ 	.byte	0xff
	.zero		1


	//   ....[202]....
        /*0dbc*/ 	.word	0x0000aef0
        /*0dc0*/ 	.word	0x00000002
        /*0dc4*/ 	.word	0x000001c0
        /*0dc8*/ 	.short	0x010a
        /*0dca*/ 	.byte	0xff
	.zero		1


	//   ....[203]....
        /*0dcc*/ 	.word	0x0000af50
        /*0dd0*/ 	.word	0x00000002
        /*0dd4*/ 	.word	0x000001c8
        /*0dd8*/ 	.short	0x010a
        /*0dda*/ 	.byte	0xff
	.zero		1


	//   ....[204]....
        /*0ddc*/ 	.word	0x0000afb0
        /*0de0*/ 	.word	0x00000002
        /*0de4*/ 	.word	0x000001d0
        /*0de8*/ 	.short	0x010a
        /*0dea*/ 	.byte	0xff
	.zero		1


	//   ....[205]....
        /*0dec*/ 	.word	0x0000b010
        /*0df0*/ 	.word	0x00000002
        /*0df4*/ 	.word	0x000001d8
        /*0df8*/ 	.short	0x010a
        /*0dfa*/ 	.byte	0xff
	.zero		1


	//   ....[206]....
        /*0dfc*/ 	.word	0x0000b070
        /*0e00*/ 	.word	0x00000000
        /*0e04*/ 	.word	0x000001c0
        /*0e08*/ 	.short	0x010a
        /*0e0a*/ 	.byte	0xff
	.zero		1


	//   ....[207]....
        /*0e0c*/ 	.word	0x0000b0d0
        /*0e10*/ 	.word	0x00000000
        /*0e14*/ 	.word	0x000001c8
        /*0e18*/ 	.short	0x010a
        /*0e1a*/ 	.byte	0xff
	.zero		1


	//   ....[208]....
        /*0e1c*/ 	.word	0x0000b130
        /*0e20*/ 	.word	0x00000000
        /*0e24*/ 	.word	0x000001d0
        /*0e28*/ 	.short	0x010a
        /*0e2a*/ 	.byte	0xff
	.zero		1


	//   ....[209]....
        /*0e2c*/ 	.word	0x0000b190
        /*0e30*/ 	.word	0x00000000
        /*0e34*/ 	.word	0x000001f0
        /*0e38*/ 	.short	0x010a
        /*0e3a*/ 	.byte	0xff
	.zero		1


	//   ....[210]....
        /*0e3c*/ 	.word	0x0000b1f0
        /*0e40*/ 	.word	0x00000002
        /*0e44*/ 	.word	0x000001a0
        /*0e48*/ 	.short	0x010a
        /*0e4a*/ 	.byte	0xff
	.zero		1


	//   ....[211]....
        /*0e4c*/ 	.word	0x0000b240
        /*0e50*/ 	.word	0x0000003f
        /*0e54*/ 	.word	0x00000200
        /*0e58*/ 	.short	0x010a
        /*0e5a*/ 	.byte	0xff
	.zero		1


	//   ....[212]....
        /*0e5c*/ 	.word	0x0000b290
        /*0e60*/ 	.word	0x00000004
        /*0e64*/ 	.word	0x000001a0
        /*0e68*/ 	.short	0x010a
        /*0e6a*/ 	.byte	0xff
	.zero		1


	//   ....[213]....
        /*0e6c*/ 	.word	0x0000b2e0
        /*0e70*/ 	.word	0x00000002
        /*0e74*/ 	.word	0x000001a0
        /*0e78*/ 	.short	0x010a
        /*0e7a*/ 	.byte	0xff
	.zero		1


	//   ....[214]....
        /*0e7c*/ 	.word	0x0000b330
        /*0e80*/ 	.word	0x00000003
        /*0e84*/ 	.word	0x000001a0
        /*0e88*/ 	.short	0x010a
        /*0e8a*/ 	.byte	0xff
	.zero		1


	//----- nvinfo : EIATTR_NUM_MBARRIERS
	.align		4
.L_47:
        /*0e8c*/ 	.byte	0x03, 0x38
        /*0e8e*/ 	.short	0x0045


	//----- nvinfo : EIATTR_EXIT_INSTR_OFFSETS
	.align		4
        /*0e90*/ 	.byte	0x04, 0x1c
        /*0e92*/ 	.short	(.L_49 - .L_48)


	//   ....[0]....
.L_48:
        /*0e94*/ 	.word	0x00003d90


	//   ....[1]....
        /*0e98*/ 	.word	0x00004040


	//   ....[2]....
        /*0e9c*/ 	.word	0x000040a0


	//   ....[3]....
        /*0ea0*/ 	.word	0x00005250


	//   ....[4]....
        /*0ea4*/ 	.word	0x00006710


	//   ....[5]....
        /*0ea8*/ 	.word	0x00006750


	//   ....[6]....
        /*0eac*/ 	.word	0x00009e80


	//   ....[7]....
        /*0eb0*/ 	.word	0x00009f00


	//   ....[8]....
        /*0eb4*/ 	.word	0x00009f30


	//   ....[9]....
        /*0eb8*/ 	.word	0x00009fb0


	//----- nvinfo : EIATTR_MAX_THREADS
	.align		4
.L_49:
        /*0ebc*/ 	.byte	0x04, 0x05
        /*0ebe*/ 	.short	(.L_51 - .L_50)
.L_50:
        /*0ec0*/ 	.word	0x00000100
        /*0ec4*/ 	.word	0x00000001
        /*0ec8*/ 	.word	0x00000001


	//----- nvinfo : EIATTR_CRS_STACK_SIZE
	.align		4
.L_51:
        /*0ecc*/ 	.byte	0x04, 0x1e
        /*0ece*/ 	.short	(.L_53 - .L_52)
.L_52:
        /*0ed0*/ 	.word	0x00000000


	//----- nvinfo : EIATTR_CBANK_PARAM_SIZE
	.align		4
.L_53:
        /*0ed4*/ 	.byte	0x03, 0x19
        /*0ed6*/ 	.short	0x0800


	//----- nvinfo : EIATTR_PARAM_CBANK
	.align		4
        /*0ed8*/ 	.byte	0x04, 0x0a
        /*0eda*/ 	.short	(.L_55 - .L_54)
	.align		4
.L_54:
        /*0edc*/ 	.word	index@(.nv.constant0._ZN7cutlass13device_kernelINS_4conv6kernel13ConvUniversalINS1_16ConvProblemShapeILNS1_8OperatorE0ELi2EEENS1_10collective14CollectiveConvINS1_47MainloopSm100TmaUmmaWarpSpecializedImplicitGemmILS5_0ELi26ELi2ELi1ELi2EN4cute5tupleIJNSA_1CILi2EEENSC_ILi1EEESE_EEEEENSB_IJNSC_ILi128EEESH_NSB_IJNSC_ILi32EEEEEEEEENS_6half_tESL_NSA_8TiledMMAINSA_8MMA_AtomIJNSA_26SM100_MMA_F16BF16_2x1SM_SSISL_SL_fLi128ELi128ELNSA_4UMMA5MajorE0ELSQ_0ELNSP_7ScaleInE0ELSR_0EEEEEENSA_6LayoutINSB_IJSE_SE_SE_EEENSB_IJNSC_ILi0EEESW_SW_EEEEENSB_IJNSA_10UnderscoreESZ_SZ_EEEEENS7_6detail27Sm100ImplicitGemmTileTraitsINSA_25SM100_TMA_2SM_LOAD_IM2COLENSA_14ComposedLayoutINSA_7SwizzleILi2ELi4ELi3EEENSA_18smem_ptr_flag_bitsILi16EEENSU_INSB_IJNSC_ILi8EEESI_EEENSB_IJSI_SE_EEEEEEEvEENS13_INSA_18SM100_TMA_2SM_LOADES1E_vEEEENS_8epilogue10collective18CollectiveEpilogueINS1J_23Sm100TmaWarpSpecializedILi4ELi2ELi16ELb1ELb0EEEJNSB_IJNSC_ILi64EEESH_SJ_EEENSB_IJNSU_IS1O_SE_EENSU_INSB_IJNSC_ILi16EEESD_EEENSB_IJSE_S1O_EEEEEEEESL_NSB_IJNSB_IJlllEEESE_SW_EEESL_S1X_NS1J_6fusion15FusionCallbacksIS1N_NS1Y_17LinearCombinationISL_fSL_fLNS_15FloatRoundStyleE2EEES1P_S1V_JEEENSA_5SM1004TMEM4LOAD26SM100_TMEM_LOAD_32dp32b16xENSA_20SM90_TMA_LOAD_IM2COLENS15_INS16_ILi1ELi4ELi3EEES19_NSU_INSB_IJS1A_S1R_EEENSB_IJS1R_SE_EEEEEEENSA_39AutoVectorizingCopyWithAssumedAlignmentILi128EEENSA_21SM90_TMA_STORE_IM2COLES2D_S2F_S2F_EEEvvEEEEvNT_6ParamsE)
        /*0ee0*/ 	.short	0x0380
        /*0ee2*/ 	.short	0x0800


	//----- nvinfo : EIATTR_SW_WAR
	.align		4
.L_55:
        /*0ee4*/ 	.byte	0x04, 0x36
        /*0ee6*/ 	.short	(.L_57 - .L_56)
.L_56:
        /*0ee8*/ 	.word	0x00000008
.L_57:


//--------------------- .nv.callgraph             --------------------------
	.section	.nv.callgraph,"",@"SHT_CUDA_CALLGRAPH"
	.align	4
	.sectionentsize	8
	.align		4
        /*0000*/ 	.word	0x00000000
	.align		4
        /*0004*/ 	.word	0xffffffff
	.align		4
        /*0008*/ 	.word	index@(_ZN7cutlass13device_kernelINS_4conv6kernel13ConvUniversalINS1_16ConvProblemShapeILNS1_8OperatorE0ELi2EEENS1_10collective14CollectiveConvINS1_47MainloopSm100TmaUmmaWarpSpecializedImplicitGemmILS5_0ELi26ELi2ELi1ELi2EN4cute5tupleIJNSA_1CILi2EEENSC_ILi1EEESE_EEEEENSB_IJNSC_ILi128EEESH_NSB_IJNSC_ILi32EEEEEEEEENS_6half_tESL_NSA_8TiledMMAINSA_8MMA_AtomIJNSA_26SM100_MMA_F16BF16_2x1SM_SSISL_SL_fLi128ELi128ELNSA_4UMMA5MajorE0ELSQ_0ELNSP_7ScaleInE0ELSR_0EEEEEENSA_6LayoutINSB_IJSE_SE_SE_EEENSB_IJNSC_ILi0EEESW_SW_EEEEENSB_IJNSA_10UnderscoreESZ_SZ_EEEEENS7_6detail27Sm100ImplicitGemmTileTraitsINSA_25SM100_TMA_2SM_LOAD_IM2COLENSA_14ComposedLayoutINSA_7SwizzleILi2ELi4ELi3EEENSA_18smem_ptr_flag_bitsILi16EEENSU_INSB_IJNSC_ILi8EEESI_EEENSB_IJSI_SE_EEEEEEEvEENS13_INSA_18SM100_TMA_2SM_LOADES1E_vEEEENS_8epilogue10collective18CollectiveEpilogueINS1J_23Sm100TmaWarpSpecializedILi4ELi2ELi16ELb1ELb0EEEJNSB_IJNSC_ILi64EEESH_SJ_EEENSB_IJNSU_IS1O_SE_EENSU_INSB_IJNSC_ILi16EEESD_EEENSB_IJSE_S1O_EEEEEEEESL_NSB_IJNSB_IJlllEEESE_SW_EEESL_S1X_NS1J_6fusion15FusionCallbacksIS1N_NS1Y_17LinearCombinationISL_fSL_fLNS_15FloatRoundStyleE2EEES1P_S1V_JEEENSA_5SM1004TMEM4LOAD26SM100_TMEM_LOAD_32dp32b16xENSA_20SM90_TMA_LOAD_IM2COLENS15_INS16_ILi1ELi4ELi3EEES19_NSU_INSB_IJS1A_S1R_EEENSB_IJS1R_SE_EEEEEEENSA_39AutoVectorizingCopyWithAssumedAlignmentILi128EEENSA_21SM90_TMA_STORE_IM2COLES2D_S2F_S2F_EEEvvEEEEvNT_6ParamsE)
	.align		4
        /*000c*/ 	.word	index@(__assertfail)
	.align		4
        /*0010*/ 	.word	0x00000000
	.align		4
        /*0014*/ 	.word	0xfffffffe
	.align		4
        /*0018*/ 	.word	0x00000000
	.align		4
        /*001c*/ 	.word	0xfffffffd
	.align		4
        /*0020*/ 	.word	0x00000000
	.align		4
        /*0024*/ 	.word	0xfffffffc


//--------------------- .nv.constant4             --------------------------
	.section	.nv.constant4,"a",@progbits
	.align	8
	.align		8
.nv.constant4:
        /*0000*/ 	.dword	__assertfail
	.align		8
        /*0008*/ 	.dword	__unnamed_1
	.align		8
        /*0010*/ 	.dword	__unnamed_2
	.align		8
        /*0018*/ 	.dword	_ZN39_INTERNAL_f80ee435_4_k_cu_50bd51c7_32914cuda3std3__45__cpo5beginE
	.align		8
        /*0020*/ 	.dword	_ZN39_INTERNAL_f80ee435_4_k_cu_50bd51c7_32914cuda3std3__45__cpo3endE
	.align		8
        /*0028*/ 	.dword	_ZN39_INTERNAL_f80ee435_4_k_cu_50bd51c7_32914cuda3std3__45__cpo6cbeginE
	.align		8
        /*0030*/ 	.dword	_ZN39_INTERNAL_f80ee435_4_k_cu_50bd51c7_32914cuda3std3__45__cpo4cendE
	.align		8
        /*0038*/ 	.dword	_ZN39_INTERNAL_f80ee435_4_k_cu_50bd51c7_32914cuda3std3__441_GLOBAL__N__f80ee435_4_k_cu_50bd51c7_32916ignoreE
	.align		8
        /*0040*/ 	.dword	_ZN39_INTERNAL_f80ee435_4_k_cu_50bd51c7_32914cuda3std3__419piecewise_constructE
	.align		8
        /*0048*/ 	.dword	_ZN39_INTERNAL_f80ee435_4_k_cu_50bd51c7_32914cuda3std3__48in_placeE
	.align		8
        /*0050*/ 	.dword	_ZN39_INTERNAL_f80ee435_4_k_cu_50bd51c7_32914cuda3std6ranges3__45__cpo4swapE
	.align		8
        /*0058*/ 	.dword	_ZN39_INTERNAL_f80ee435_4_k_cu_50bd51c7_32914cuda3std6ranges3__45__cpo9iter_moveE
	.align		8
        /*0060*/ 	.dword	_ZN39_INTERNAL_f80ee435_4_k_cu_50bd51c7_32914cute7productE
	.align		8
        /*0068*/ 	.dword	_ZN39_INTERNAL_f80ee435_4_k_cu_50bd51c7_32914cute1_E
	.align		8
        /*0070*/ 	.dword	$str$27
	.align		8
        /*0078*/ 	.dword	$str$28
	.align		8
        /*0080*/ 	.dword	$str$29
	.align		8
        /*0088*/ 	.dword	$str$30


//--------------------- .text._ZN7cutlass13device_kernelINS_4conv6kernel13ConvUniversalINS1_16ConvProblemShapeILNS1_8OperatorE0ELi2EEENS1_10collective14CollectiveConvINS1_47MainloopSm100TmaUmmaWarpSpecializedImplicitGemmILS5_0ELi26ELi2ELi1ELi2EN4cute5tupleIJNSA_1CILi2EEENSC_ILi1EEESE_EEEEENSB_IJNSC_ILi128EEESH_NSB_IJNSC_ILi32EEEEEEEEENS_6half_tESL_NSA_8TiledMMAINSA_8MMA_AtomIJNSA_26SM100_MMA_F16BF16_2x1SM_SSISL_SL_fLi128ELi128ELNSA_4UMMA5MajorE0ELSQ_0ELNSP_7ScaleInE0ELSR_0EEEEEENSA_6LayoutINSB_IJSE_SE_SE_EEENSB_IJNSC_ILi0EEESW_SW_EEEEENSB_IJNSA_10UnderscoreESZ_SZ_EEEEENS7_6detail27Sm100ImplicitGemmTileTraitsINSA_25SM100_TMA_2SM_LOAD_IM2COLENSA_14ComposedLayoutINSA_7SwizzleILi2ELi4ELi3EEENSA_18smem_ptr_flag_bitsILi16EEENSU_INSB_IJNSC_ILi8EEESI_EEENSB_IJSI_SE_EEEEEEEvEENS13_INSA_18SM100_TMA_2SM_LOADES1E_vEEEENS_8epilogue10collective18CollectiveEpilogueINS1J_23Sm100TmaWarpSpecializedILi4ELi2ELi16ELb1ELb0EEEJNSB_IJNSC_ILi64EEESH_SJ_EEENSB_IJNSU_IS1O_SE_EENSU_INSB_IJNSC_ILi16EEESD_EEENSB_IJSE_S1O_EEEEEEEESL_NSB_IJNSB_IJlllEEESE_SW_EEESL_S1X_NS1J_6fusion15FusionCallbacksIS1N_NS1Y_17LinearCombinationISL_fSL_fLNS_15FloatRoundStyleE2EEES1P_S1V_JEEENSA_5SM1004TMEM4LOAD26SM100_TMEM_LOAD_32dp32b16xENSA_20SM90_TMA_LOAD_IM2COLENS15_INS16_ILi1ELi4ELi3EEES19_NSU_INSB_IJS1A_S1R_EEENSB_IJS1R_SE_EEEEEEENSA_39AutoVectorizingCopyWithAssumedAlignmentILi128EEENSA_21SM90_TMA_STORE_IM2COLES2D_S2F_S2F_EEEvvEEEEvNT_6ParamsE --------------------------
	.section	.text._ZN7cutlass13device_kernelINS_4conv6kernel13ConvUniversalINS1_16ConvProblemShapeILNS1_8OperatorE0ELi2EEENS1_10collective14CollectiveConvINS1_47MainloopSm100TmaUmmaWarpSpecializedImplicitGemmILS5_0ELi26ELi2ELi1ELi2EN4cute5tupleIJNSA_1CILi2EEENSC_ILi1EEESE_EEEEENSB_IJNSC_ILi128EEESH_NSB_IJNSC_ILi32EEEEEEEEENS_6half_tESL_NSA_8TiledMMAINSA_8MMA_AtomIJNSA_26SM100_MMA_F16BF16_2x1SM_SSISL_SL_fLi128ELi128ELNSA_4UMMA5MajorE0ELSQ_0ELNSP_7ScaleInE0ELSR_0EEEEEENSA_6LayoutINSB_IJSE_SE_SE_EEENSB_IJNSC_ILi0EEESW_SW_EEEEENSB_IJNSA_10UnderscoreESZ_SZ_EEEEENS7_6detail27Sm100ImplicitGemmTileTraitsINSA_25SM100_TMA_2SM_LOAD_IM2COLENSA_14ComposedLayoutINSA_7SwizzleILi2ELi4ELi3EEENSA_18smem_ptr_flag_bitsILi16EEENSU_INSB_IJNSC_ILi8EEESI_EEENSB_IJSI_SE_EEEEEEEvEENS13_INSA_18SM100_TMA_2SM_LOADES1E_vEEEENS_8epilogue10collective18CollectiveEpilogueINS1J_23Sm100TmaWarpSpecializedILi4ELi2ELi16ELb1ELb0EEEJNSB_IJNSC_ILi64EEESH_SJ_EEENSB_IJNSU_IS1O_SE_EENSU_INSB_IJNSC_ILi16EEESD_EEENSB_IJSE_S1O_EEEEEEEESL_NSB_IJNSB_IJlllEEESE_SW_EEESL_S1X_NS1J_6fusion15FusionCallbacksIS1N_NS1Y_17LinearCombinationISL_fSL_fLNS_15FloatRoundStyleE2EEES1P_S1V_JEEENSA_5SM1004TMEM4LOAD26SM100_TMEM_LOAD_32dp32b16xENSA_20SM90_TMA_LOAD_IM2COLENS15_INS16_ILi1ELi4ELi3EEES19_NSU_INSB_IJS1A_S1R_EEENSB_IJS1R_SE_EEEEEEENSA_39AutoVectorizingCopyWithAssumedAlignmentILi128EEENSA_21SM90_TMA_STORE_IM2COLES2D_S2F_S2F_EEEvvEEEEvNT_6ParamsE,"ax",@progbits
	.align	128
.text._ZN7cutlass13device_kernelINS_4conv6kernel13ConvUniversalINS1_16ConvProblemShapeILNS1_8OperatorE0ELi2EEENS1_10collective14CollectiveConvINS1_47MainloopSm100TmaUmmaWarpSpecializedImplicitGemmILS5_0ELi26ELi2ELi1ELi2EN4cute5tupleIJNSA_1CILi2EEENSC_ILi1EEESE_EEEEENSB_IJNSC_ILi128EEESH_NSB_IJNSC_ILi32EEEEEEEEENS_6half_tESL_NSA_8TiledMMAINSA_8MMA_AtomIJNSA_26SM100_MMA_F16BF16_2x1SM_SSISL_SL_fLi128ELi128ELNSA_4UMMA5MajorE0ELSQ_0ELNSP_7ScaleInE0ELSR_0EEEEEENSA_6LayoutINSB_IJSE_SE_SE_EEENSB_IJNSC_ILi0EEESW_SW_EEEEENSB_IJNSA_10UnderscoreESZ_SZ_EEEEENS7_6detail27Sm100ImplicitGemmTileTraitsINSA_25SM100_TMA_2SM_LOAD_IM2COLENSA_14ComposedLayoutINSA_7SwizzleILi2ELi4ELi3EEENSA_18smem_ptr_flag_bitsILi16EEENSU_INSB_IJNSC_ILi8EEESI_EEENSB_IJSI_SE_EEEEEEEvEENS13_INSA_18SM100_TMA_2SM_LOADES1E_vEEEENS_8epilogue10collective18CollectiveEpilogueINS1J_23Sm100TmaWarpSpecializedILi4ELi2ELi16ELb1ELb0EEEJNSB_IJNSC_ILi64EEESH_SJ_EEENSB_IJNSU_IS1O_SE_EENSU_INSB_IJNSC_ILi16EEESD_EEENSB_IJSE_S1O_EEEEEEEESL_NSB_IJNSB_IJlllEEESE_SW_EEESL_S1X_NS1J_6fusion15FusionCallbacksIS1N_NS1Y_17LinearCombinationISL_fSL_fLNS_15FloatRoundStyleE2EEES1P_S1V_JEEENSA_5SM1004TMEM4LOAD26SM100_TMEM_LOAD_32dp32b16xENSA_20SM90_TMA_LOAD_IM2COLENS15_INS16_ILi1ELi4ELi3EEES19_NSU_INSB_IJS1A_S1R_EEENSB_IJS1R_SE_EEEEEEENSA_39AutoVectorizingCopyWithAssumedAlignmentILi128EEENSA_21SM90_TMA_STORE_IM2COLES2D_S2F_S2F_EEEvvEEEEvNT_6ParamsE:
        .type           _ZN7cutlass13device_kernelINS_4conv6kernel13ConvUniversalINS1_16ConvProblemShapeILNS1_8OperatorE0ELi2EEENS1_10collective14CollectiveConvINS1_47MainloopSm100TmaUmmaWarpSpecializedImplicitGemmILS5_0ELi26ELi2ELi1ELi2EN4cute5tupleIJNSA_1CILi2EEENSC_ILi1EEESE_EEEEENSB_IJNSC_ILi128EEESH_NSB_IJNSC_ILi32EEEEEEEEENS_6half_tESL_NSA_8TiledMMAINSA_8MMA_AtomIJNSA_26SM100_MMA_F16BF16_2x1SM_SSISL_SL_fLi128ELi128ELNSA_4UMMA5MajorE0ELSQ_0ELNSP_7ScaleInE0ELSR_0EEEEEENSA_6LayoutINSB_IJSE_SE_SE_EEENSB_IJNSC_ILi0EEESW_SW_EEEEENSB_IJNSA_10UnderscoreESZ_SZ_EEEEENS7_6detail27Sm100ImplicitGemmTileTraitsINSA_25SM100_TMA_2SM_LOAD_IM2COLENSA_14ComposedLayoutINSA_7SwizzleILi2ELi4ELi3EEENSA_18smem_ptr_flag_bitsILi16EEENSU_INSB_IJNSC_ILi8EEESI_EEENSB_IJSI_SE_EEEEEEEvEENS13_INSA_18SM100_TMA_2SM_LOADES1E_vEEEENS_8epilogue10collective18CollectiveEpilogueINS1J_23Sm100TmaWarpSpecializedILi4ELi2ELi16ELb1ELb0EEEJNSB_IJNSC_ILi64EEESH_SJ_EEENSB_IJNSU_IS1O_SE_EENSU_INSB_IJNSC_ILi16EEESD_EEENSB_IJSE_S1O_EEEEEEEESL_NSB_IJNSB_IJlllEEESE_SW_EEESL_S1X_NS1J_6fusion15FusionCallbacksIS1N_NS1Y_17LinearCombinationISL_fSL_fLNS_15FloatRoundStyleE2EEES1P_S1V_JEEENSA_5SM1004TMEM4LOAD26SM100_TMEM_LOAD_32dp32b16xENSA_20SM90_TMA_LOAD_IM2COLENS15_INS16_ILi1ELi4ELi3EEES19_NSU_INSB_IJS1A_S1R_EEENSB_IJS1R_SE_EEEEEEENSA_39AutoVectorizingCopyWithAssumedAlignmentILi128EEENSA_21SM90_TMA_STORE_IM2COLES2D_S2F_S2F_EEEvvEEEEvNT_6ParamsE,@function
        .size           _ZN7cutlass13device_kernelINS_4conv6kernel13ConvUniversalINS1_16ConvProblemShapeILNS1_8OperatorE0ELi2EEENS1_10collective14CollectiveConvINS1_47MainloopSm100TmaUmmaWarpSpecializedImplicitGemmILS5_0ELi26ELi2ELi1ELi2EN4cute5tupleIJNSA_1CILi2EEENSC_ILi1EEESE_EEEEENSB_IJNSC_ILi128EEESH_NSB_IJNSC_ILi32EEEEEEEEENS_6half_tESL_NSA_8TiledMMAINSA_8MMA_AtomIJNSA_26SM100_MMA_F16BF16_2x1SM_SSISL_SL_fLi128ELi128ELNSA_4UMMA5MajorE0ELSQ_0ELNSP_7ScaleInE0ELSR_0EEEEEENSA_6LayoutINSB_IJSE_SE_SE_EEENSB_IJNSC_ILi0EEESW_SW_EEEEENSB_IJNSA_10UnderscoreESZ_SZ_EEEEENS7_6detail27Sm100ImplicitGemmTileTraitsINSA_25SM100_TMA_2SM_LOAD_IM2COLENSA_14ComposedLayoutINSA_7SwizzleILi2ELi4ELi3EEENSA_18smem_ptr_flag_bitsILi16EEENSU_INSB_IJNSC_ILi8EEESI_EEENSB_IJSI_SE_EEEEEEEvEENS13_INSA_18SM100_TMA_2SM_LOADES1E_vEEEENS_8epilogue10collective18CollectiveEpilogueINS1J_23Sm100TmaWarpSpecializedILi4ELi2ELi16ELb1ELb0EEEJNSB_IJNSC_ILi64EEESH_SJ_EEENSB_IJNSU_IS1O_SE_EENSU_INSB_IJNSC_ILi16EEESD_EEENSB_IJSE_S1O_EEEEEEEESL_NSB_IJNSB_IJlllEEESE_SW_EEESL_S1X_NS1J_6fusion15FusionCallbacksIS1N_NS1Y_17LinearCombinationISL_fSL_fLNS_15FloatRoundStyleE2EEES1P_S1V_JEEENSA_5SM1004TMEM4LOAD26SM100_TMEM_LOAD_32dp32b16xENSA_20SM90_TMA_LOAD_IM2COLENS15_INS16_ILi1ELi4ELi3EEES19_NSU_INSB_IJS1A_S1R_EEENSB_IJS1R_SE_EEEEEEENSA_39AutoVectorizingCopyWithAssumedAlignmentILi128EEENSA_21SM90_TMA_STORE_IM2COLES2D_S2F_S2F_EEEvvEEEEvNT_6ParamsE,(.L_x_254 - _ZN7cutlass13device_kernelINS_4conv6kernel13ConvUniversalINS1_16ConvProblemShapeILNS1_8OperatorE0ELi2EEENS1_10collective14CollectiveConvINS1_47MainloopSm100TmaUmmaWarpSpecializedImplicitGemmILS5_0ELi26ELi2ELi1ELi2EN4cute5tupleIJNSA_1CILi2EEENSC_ILi1EEESE_EEEEENSB_IJNSC_ILi128EEESH_NSB_IJNSC_ILi32EEEEEEEEENS_6half_tESL_NSA_8TiledMMAINSA_8MMA_AtomIJNSA_26SM100_MMA_F16BF16_2x1SM_SSISL_SL_fLi128ELi128ELNSA_4UMMA5MajorE0ELSQ_0ELNSP_7ScaleInE0ELSR_0EEEEEENSA_6LayoutINSB_IJSE_SE_SE_EEENSB_IJNSC_ILi0EEESW_SW_EEEEENSB_IJNSA_10UnderscoreESZ_SZ_EEEEENS7_6detail27Sm100ImplicitGemmTileTraitsINSA_25SM100_TMA_2SM_LOAD_IM2COLENSA_14ComposedLayoutINSA_7SwizzleILi2ELi4ELi3EEENSA_18smem_ptr_flag_bitsILi16EEENSU_INSB_IJNSC_ILi8EEESI_EEENSB_IJSI_SE_EEEEEEEvEENS13_INSA_18SM100_TMA_2SM_LOADES1E_vEEEENS_8epilogue10collective18CollectiveEpilogueINS1J_23Sm100TmaWarpSpecializedILi4ELi2ELi16ELb1ELb0EEEJNSB_IJNSC_ILi64EEESH_SJ_EEENSB_IJNSU_IS1O_SE_EENSU_INSB_IJNSC_ILi16EEESD_EEENSB_IJSE_S1O_EEEEEEEESL_NSB_IJNSB_IJlllEEESE_SW_EEESL_S1X_NS1J_6fusion15FusionCallbacksIS1N_NS1Y_17LinearCombinationISL_fSL_fLNS_15FloatRoundStyleE2EEES1P_S1V_JEEENSA_5SM1004TMEM4LOAD26SM100_TMEM_LOAD_32dp32b16xENSA_20SM90_TMA_LOAD_IM2COLENS15_INS16_ILi1ELi4ELi3EEES19_NSU_INSB_IJS1A_S1R_EEENSB_IJS1R_SE_EEEEEEENSA_39AutoVectorizingCopyWithAssumedAlignmentILi128EEENSA_21SM90_TMA_STORE_IM2COLES2D_S2F_S2F_EEEvvEEEEvNT_6ParamsE)
        .other          _ZN7cutlass13device_kernelINS_4conv6kernel13ConvUniversalINS1_16ConvProblemShapeILNS1_8OperatorE0ELi2EEENS1_10collective14CollectiveConvINS1_47MainloopSm100TmaUmmaWarpSpecializedImplicitGemmILS5_0ELi26ELi2ELi1ELi2EN4cute5tupleIJNSA_1CILi2EEENSC_ILi1EEESE_EEEEENSB_IJNSC_ILi128EEESH_NSB_IJNSC_ILi32EEEEEEEEENS_6half_tESL_NSA_8TiledMMAINSA_8MMA_AtomIJNSA_26SM100_MMA_F16BF16_2x1SM_SSISL_SL_fLi128ELi128ELNSA_4UMMA5MajorE0ELSQ_0ELNSP_7ScaleInE0ELSR_0EEEEEENSA_6LayoutINSB_IJSE_SE_SE_EEENSB_IJNSC_ILi0EEESW_SW_EEEEENSB_IJNSA_10UnderscoreESZ_SZ_EEEEENS7_6detail27Sm100ImplicitGemmTileTraitsINSA_25SM100_TMA_2SM_LOAD_IM2COLENSA_14ComposedLayoutINSA_7SwizzleILi2ELi4ELi3EEENSA_18smem_ptr_flag_bitsILi16EEENSU_INSB_IJNSC_ILi8EEESI_EEENSB_IJSI_SE_EEEEEEEvEENS13_INSA_18SM100_TMA_2SM_LOADES1E_vEEEENS_8epilogue10collective18CollectiveEpilogueINS1J_23Sm100TmaWarpSpecializedILi4ELi2ELi16ELb1ELb0EEEJNSB_IJNSC_ILi64EEESH_SJ_EEENSB_IJNSU_IS1O_SE_EENSU_INSB_IJNSC_ILi16EEESD_EEENSB_IJSE_S1O_EEEEEEEESL_NSB_IJNSB_IJlllEEESE_SW_EEESL_S1X_NS1J_6fusion15FusionCallbacksIS1N_NS1Y_17LinearCombinationISL_fSL_fLNS_15FloatRoundStyleE2EEES1P_S1V_JEEENSA_5SM1004TMEM4LOAD26SM100_TMEM_LOAD_32dp32b16xENSA_20SM90_TMA_LOAD_IM2COLENS15_INS16_ILi1ELi4ELi3EEES19_NSU_INSB_IJS1A_S1R_EEENSB_IJS1R_SE_EEEEEEENSA_39AutoVectorizingCopyWithAssumedAlignmentILi128EEENSA_21SM90_TMA_STORE_IM2COLES2D_S2F_S2F_EEEvvEEEEvNT_6ParamsE,@"STO_CUDA_ENTRY STV_DEFAULT"
_ZN7cutlass13device_kernelINS_4conv6kernel13ConvUniversalINS1_16ConvProblemShapeILNS1_8OperatorE0ELi2EEENS1_10collective14CollectiveConvINS1_47MainloopSm100TmaUmmaWarpSpecializedImplicitGemmILS5_0ELi26ELi2ELi1ELi2EN4cute5tupleIJNSA_1CILi2EEENSC_ILi1EEESE_EEEEENSB_IJNSC_ILi128EEESH_NSB_IJNSC_ILi32EEEEEEEEENS_6half_tESL_NSA_8TiledMMAINSA_8MMA_AtomIJNSA_26SM100_MMA_F16BF16_2x1SM_SSISL_SL_fLi128ELi128ELNSA_4UMMA5MajorE0ELSQ_0ELNSP_7ScaleInE0ELSR_0EEEEEENSA_6LayoutINSB_IJSE_SE_SE_EEENSB_IJNSC_ILi0EEESW_SW_EEEEENSB_IJNSA_10UnderscoreESZ_SZ_EEEEENS7_6detail27Sm100ImplicitGemmTileTraitsINSA_25SM100_TMA_2SM_LOAD_IM2COLENSA_14ComposedLayoutINSA_7SwizzleILi2ELi4ELi3EEENSA_18smem_ptr_flag_bitsILi16EEENSU_INSB_IJNSC_ILi8EEESI_EEENSB_IJSI_SE_EEEEEEEvEENS13_INSA_18SM100_TMA_2SM_LOADES1E_vEEEENS_8epilogue10collective18CollectiveEpilogueINS1J_23Sm100TmaWarpSpecializedILi4ELi2ELi16ELb1ELb0EEEJNSB_IJNSC_ILi64EEESH_SJ_EEENSB_IJNSU_IS1O_SE_EENSU_INSB_IJNSC_ILi16EEESD_EEENSB_IJSE_S1O_EEEEEEEESL_NSB_IJNSB_IJlllEEESE_SW_EEESL_S1X_NS1J_6fusion15FusionCallbacksIS1N_NS1Y_17LinearCombinationISL_fSL_fLNS_15FloatRoundStyleE2EEES1P_S1V_JEEENSA_5SM1004TMEM4LOAD26SM100_TMEM_LOAD_32dp32b16xENSA_20SM90_TMA_LOAD_IM2COLENS15_INS16_ILi1ELi4ELi3EEES19_NSU_INSB_IJS1A_S1R_EEENSB_IJS1R_SE_EEEEEEENSA_39AutoVectorizingCopyWithAssumedAlignmentILi128EEENSA_21SM90_TMA_STORE_IM2COLES2D_S2F_S2F_EEEvvEEEEvNT_6ParamsE:
[----:B------:R-:W1:Y:S01]  /*0000*/  LDC R1, c[0x0][0x37c] ;  /* 0x0000df00ff017b82 */ /* 0x000e620000000800 */
[----:B------:R-:W2:Y:S01]  /*0010*/  S2R R55, SR_TID.X ;  /* 0x0000000000377919 */ /* 0x000ea20000002100 */
[----:B------:R-:W3:Y:S06]  /*0020*/  LDCU.64 UR8, c[0x0][0x890] ;  /* 0x00011200ff0877ac */ /* 0x000eec0008000a00 */
[----:B------:R-:W4:Y:S01]  /*0030*/  S2UR UR4, SR_CgaCtaId ;  /* 0x00000000000479c3 */ /* 0x000f220000008800 */
[----:B-1----:R-:W-:Y:S01]  /*0040*/  VIADD R1, R1, 0xfffffff8 ;  /* 0xfffffff801017836 */ /* 0x002fe20000000000 */
[----:B------:R-:W-:-:S02]  /*0050*/  PRMT R45, RZ, 0x7610, R45 ;  /* 0x00007610ff2d7816 */ /* 0x000fc4000000002d */
[----:B------:R-:W-:Y:S02]  /*0060*/  ELECT P1, URZ, PT ;  /* 0x0000000000ff782f */ /* 0x000fe40003820000 */
[----:B------:R-:W-:Y:S01]  /*0070*/  R2UR UR43, R1 ;  /* 0x00000000012b72ca */ /* 0x000fe200000e0000 */
[----:B---3--:R-:W-:-:S04]  /*0080*/  UISETP.NE.U32.AND UP0, UPT, UR8, URZ, UPT ;  /* 0x000000ff0800728c */ /* 0x008fc8000bf05070 */
[----:B------:R-:W-:Y:S02]  /*0090*/  UISETP.NE.AND.EX UP0, UPT, UR9, URZ, UPT, UP0 ;  /* 0x000000ff0900728c */ /* 0x000fe4000bf05300 */
[----:B----4-:R-:W-:Y:S02]  /*00a0*/  ULOP3.LUT UR31, UR4, 0x1, URZ, 0xc0, !UPT ;  /* 0x00000001041f7892 */ /* 0x010fe4000f8ec0ff */
[----:B------:R-:W-:Y:S01]  /*00b0*/  ULOP3.LUT UR30, UR4, 0x1, URZ, 0x3c, !UPT ;  /* 0x00000001041e7892 */ /* 0x000fe2000f8e3cff */
[----:B--2---:R-:W-:-:S05]  /*00c0*/  SHF.R.U32.HI R46, RZ, 0x5, R55 ;  /* 0x00000005ff2e7819 */ /* 0x004fca0000011637 */
[----:B------:R-:W1:Y:S02]  /*00d0*/  SHFL.IDX PT, R0, R46, RZ, 0x1f ;  /* 0x00001fff2e007589 */ /* 0x000e6400000e0000 */
[----:B-1----:R-:W-:Y:S01]  /*00e0*/  R2UR UR18, R0 ;  /* 0x00000000001272ca */ /* 0x002fe200000e0000 */
[----:B------:R-:W-:-:S14]  /*00f0*/  BRA.U UP0, `(.L_x_0) ;  /* 0x0000000100307547 */ /* 0x000fdc000b800000 */
[----:B------:R-:W1:Y:S02]  /*0100*/  LDCU.64 UR4, c[0x0][0x888] ;  /* 0x00011100ff0477ac */ /* 0x000e640008000a00 */
[----:B-1----:R-:W-:-:S04]  /*0110*/  UISETP.NE.U32.AND UP0, UPT, UR4, URZ, UPT ;  /* 0x000000ff0400728c */ /* 0x002fc8000bf05070 */
[----:B------:R-:W-:-:S09]  /*0120*/  UISETP.NE.AND.EX UP0, UPT, UR5, URZ, UPT, UP0 ;  /* 0x000000ff0500728c */ /* 0x000fd2000bf05300 */
[----:B------:R-:W-:Y:S05]  /*0130*/  BRA.U !UP0, `(.L_x_1) ;  /* 0x0000000108147547 */ /* 0x000fea000b800000 */
[----:B------:R-:W1:Y:S01]  /*0140*/  LDC.64 R2, c[0x0][0x888] ;  /* 0x00022200ff027b82 */ /* 0x000e620000000a00 */
[----:B------:R-:W1:Y:S02]  /*0150*/  LDCU.64 UR4, c[0x0][0x358] ;  /* 0x00006b00ff0477ac */ /* 0x000e640008000a00 */
[----:B-1----:R1:W5:Y:S01]  /*0160*/  LDG.E R27, desc[UR4][R2.64] ;  /* 0x00000004021b7981 */ /* 0x002362000c1e1900 */
[----:B------:R-:W-:Y:S01]  /*0170*/  HFMA2 R45, -RZ, RZ, 0, 5.9604644775390625e-08 ;  /* 0x00000001ff2d7431 */ /* 0x000fe200000001ff */
[----:B------:R-:W-:Y:S05]  /*0180*/  BRA `(.L_x_0) ;  /* 0x00000000000c7947 */ /* 0x000fea0003800000 */
.L_x_1:
[----:B------:R-:W1:Y:S01]  /*0190*/  LDCU UR4, c[0x0][0x880] ;  /* 0x00011000ff0477ac */ /* 0x000e620008000800 */
[----:B------:R-:W-:Y:S01]  /*01a0*/  HFMA2 R45, -RZ, RZ, 0, 5.9604644775390625e-08 ;  /* 0x00000001ff2d7431 */ /* 0x000fe200000001ff */
[----:B-1----:R-:W-:-:S07]  /*01b0*/  MOV R27, UR4 ;  /* 0x00000004001b7c02 */ /* 0x002fce0008000f00 */
.L_x_0:
[----:B------:R-:W2:Y:S02]  /*01c0*/  LDCU.64 UR4, c[0x0][0x8b0] ;  /* 0x00011600ff0477ac */ /* 0x000ea40008000a00 */
[----:B--2---:R-:W-:-:S04]  /*01d0*/  UISETP.NE.U32.AND UP0, UPT, UR4, URZ, UPT ;  /* 0x000000ff0400728c */ /* 0x004fc8000bf05070 */
[----:B------:R-:W-:-:S09]  /*01e0*/  UISETP.NE.AND.EX UP0, UPT, UR5, URZ, UPT, UP0 ;  /* 0x000000ff0500728c */ /* 0x000fd2000bf05300 */
[----:B------:R-:W-:Y:S05]  /*01f0*/  BRA.U UP0, `(.L_x_2) ;  /* 0x0000000100287547 */ /* 0x000fea000b800000 */
[----:B------:R-:W2:Y:S02]  /*0200*/  LDCU.64 UR4, c[0x0][0x8a8] ;  /* 0x00011500ff0477ac */ /* 0x000ea40008000a00 */
[----:B--2---:R-:W-:-:S04]  /*0210*/  UISETP.NE.U32.AND UP0, UPT, UR4, URZ, UPT ;  /* 0x000000ff0400728c */ /* 0x004fc8000bf05070 */
[----:B------:R-:W-:-:S09]  /*0220*/  UISETP.NE.AND.EX UP0, UPT, UR5, URZ, UPT, UP0 ;  /* 0x000000ff0500728c */ /* 0x000fd2000bf05300 */
[----:B------:R-:W-:Y:S05]  /*0230*/  BRA.U !UP0, `(.L_x_3) ;  /* 0x0000000108107547 */ /* 0x000fea000b800000 */
[----:B------:R-:W2:Y:S01]  /*0240*/  LDC.64 R24, c[0x0][0x8a8] ;  /* 0x00022a00ff187b82 */ /* 0x000ea20000000a00 */
[----:B------:R-:W2:Y:S02]  /*0250*/  LDCU.64 UR4, c[0x0][0x358] ;  /* 0x00006b00ff0477ac */ /* 0x000ea40008000a00 */
[----:B--2---:R2:W5:Y:S01]  /*0260*/  LDG.E R24, desc[UR4][R24.64] ;  /* 0x0000000418187981 */ /* 0x004562000c1e1900 */
[----:B------:R-:W-:Y:S05]  /*0270*/  BRA `(.L_x_2) ;  /* 0x0000000000087947 */ /* 0x000fea0003800000 */
.L_x_3:
[----:B------:R-:W2:Y:S02]  /*0280*/  LDCU UR4, c[0x0][0x8a0] ;  /* 0x00011400ff0477ac */ /* 0x000ea40008000800 */
[----:B--2---:R-:W-:Y:S02]  /*0290*/  MOV R24, UR4 ;  /* 0x0000000400187c02 */ /* 0x004fe40008000f00 */
.L_x_2:
[----:B------:R-:W-:Y:S01]  /*02a0*/  IMAD.U32 R0, RZ, RZ, UR18 ;  /* 0x00000012ff007e24 */ /* 0x000fe2000f8e00ff */
[----:B------:R-:W-:Y:S04]  /*02b0*/  BSSY.RECONVERGENT B0, `(.L_x_4) ;  /* 0x000000c000007945 */ /* 0x000fe80003800200 */
[C---:B------:R-:W-:Y:S02]  /*02c0*/  ISETP.NE.OR P2, PT, R0.reuse, 0x1, !P1 ;  /* 0x000000010000780c */ /* 0x040fe40004f45670 */
[----:B------:R-:W-:-:S11]  /*02d0*/  ISETP.NE.OR P0, PT, R0, 0x3, !P1 ;  /* 0x000000030000780c */ /* 0x000fd60004f05670 */
[----:B------:R-:W-:Y:S05]  /*02e0*/  @P2 BRA `(.L_x_5) ;  /* 0x0000000000202947 */ /* 0x000fea0003800000 */
[----:B------:R-:W3:Y:S02]  /*02f0*/  LDCU.64 UR4, c[0x0][0x348] ;  /* 0x00006900ff0477ac */ /* 0x000ee40008000a00 */
[----:B---3--:R-:W-:Y:S02]  /*0300*/  UIADD3 UR6, UP1, UPT, UR4, 0x80, URZ ;  /* 0x0000008004067890 */ /* 0x008fe4000ff3e0ff */
[----:B------:R-:W-:Y:S02]  /*0310*/  UIADD3 UR4, UP0, UPT, UR4, 0x180, URZ ;  /* 0x0000018004047890 */ /* 0x000fe4000ff1e0ff */
[----:B------:R-:W-:Y:S02]  /*0320*/  UIADD3.X UR7, UPT, UPT, URZ, UR5, URZ, UP1, !UPT ;  /* 0x00000005ff077290 */ /* 0x000fe40008ffe4ff */
[----:B------:R-:W-:-:S07]  /*0330*/  UIADD3.X UR5, UPT, UPT, URZ, UR5, URZ, UP0, !UPT ;  /* 0x00000005ff057290 */ /* 0x000fce00087fe4ff */
[----:B------:R3:W-:Y:S02]  /*0340*/  UTMACCTL.PF [UR6] ;  /* 0x00000000060079b9 */ /* 0x0007e40008040000 */
[----:B------:R3:W-:Y:S02]  /*0350*/  UTMACCTL.PF [UR4] ;  /* 0x00000000040079b9 */ /* 0x0007e40008040000 */
[----:B---3--:R-:W-:Y:S01]  /*0360*/  NOP ;  /* 0x0000000000007918 */ /* 0x008fe20000000000 */
.L_x_5:
[----:B------:R-:W-:Y:S05]  /*0370*/  BSYNC.RECONVERGENT B0 ;  /* 0x0000000000007941 */ /* 0x000fea0003800200 */
.L_x_4:
[----:B------:R-:W-:Y:S04]  /*0380*/  BSSY.RECONVERGENT B0, `(.L_x_6) ;  /* 0x000000a000007945 */ /* 0x000fe80003800200 */
        /* <DEDUP_REMOVED lines=9> */
.L_x_7:
[----:B------:R-:W-:Y:S05]  /*0420*/  BSYNC.RECONVERGENT B0 ;  /* 0x0000000000007941 */ /* 0x000fea0003800200 */
.L_x_6:
[----:B------:R-:W3:Y:S01]  /*0430*/  LDCU.64 UR4, c[0x0][0x888] ;  /* 0x00011100ff0477ac */ /* 0x000ee20008000a00 */
[----:B------:R-:W-:Y:S02]  /*0440*/  UISETP.EQ.U32.AND UP2, UPT, UR8, URZ, UPT ;  /* 0x000000ff0800728c */ /* 0x000fe4000bf42070 */
[----:B------:R-:W-:Y:S02]  /*0450*/  UPLOP3.LUT UP3, UPT, UPT, UPT, UPT, 0x80, 0x8 ;  /* 0x000000000008789c */ /* 0x000fe40003f6f070 */
[----:B---3--:R-:W-:-:S04]  /*0460*/  UISETP.NE.U32.AND UP0, UPT, UR4, URZ, UPT ;  /* 0x000000ff0400728c */ /* 0x008fc8000bf05070 */
[----:B------:R-:W-:-:S04]  /*0470*/  UISETP.NE.AND.EX UP1, UPT, UR5, URZ, UPT, UP0 ;  /* 0x000000ff0500728c */ /* 0x000fc8000bf25300 */
[----:B------:R-:W-:-:S04]  /*0480*/  UISETP.EQ.OR.EX UP4, UPT, UR9, URZ, !UP1, UP2 ;  /* 0x000000ff0900728c */ /* 0x000fc8000cf82720 */
[----:B------:R-:W-:-:S06]  /*0490*/  UP2UR UR4, UPR, URZ, 0x10 ;  /* 0x00000010ff047883 */ /* 0x000fcc0008000000 */
[----:B------:R-:W-:Y:S01]  /*04a0*/  MOV R49, UR4 ;  /* 0x0000000400317c02 */ /* 0x000fe20008000f00 */
[----:B------:R-:W-:Y:S06]  /*04b0*/  BRA.U !UP4, `(.L_x_8) ;  /* 0x000000010c207547 */ /* 0x000fec000b800000 */
[----:B------:R-:W-:Y:S01]  /*04c0*/  UISETP.NE.U32.AND UP2, UPT, UR8, URZ, UPT ;  /* 0x000000ff0800728c */ /* 0x000fe2000bf45070 */
[----:B-----5:R-:W-:Y:S01]  /*04d0*/  FSETP.NEU.AND P0, PT, R27, RZ, PT ;  /* 0x000000ff1b00720b */ /* 0x020fe20003f0d000 */
[----:B------:R-:W-:Y:S02]  /*04e0*/  USEL UR4, URZ, 0xffffffff, UP1 ;  /* 0xffffffffff047887 */ /* 0x000fe40008800000 */
[----:B------:R-:W-:-:S10]  /*04f0*/  UISETP.NE.AND.EX UP2, UPT, UR9, URZ, UPT, UP2 ;  /* 0x000000ff0900728c */ /* 0x000fd4000bf45320 */
[----:B------:R-:W-:Y:S01]  /*0500*/  VOTEU.ANY UP0, P0 ;  /* 0x0000000000ff7886 */ /* 0x000fe20000000100 */
[----:B------:R-:W-:-:S04]  /*0510*/  @!UP2 USEL UR4, URZ, 0xffffffff, UP0 ;  /* 0xffffffffff04a887 */ /* 0x000fc80008000000 */
[----:B------:R-:W-:-:S04]  /*0520*/  ULOP3.LUT UR4, UR4, 0x1, URZ, 0xc0, !UPT ;  /* 0x0000000104047892 */ /* 0x000fc8000f8ec0ff */
[----:B------:R-:W-:-:S11]  /*0530*/  UISETP.NE.U32.AND UP3, UPT, UR4, 0x1, UPT ;  /* 0x000000010400788c */ /* 0x000fd6000bf65070 */
.L_x_8:
[----:B------:R-:W3:Y:S01]  /*0540*/  SHFL.IDX PT, R0, R46, RZ, 0x1f ;  /* 0x00001fff2e007589 */ /* 0x000ee200000e0000 */
[----:B------:R-:W-:Y:S02]  /*0550*/  UISETP.NE.AND UP5, UPT, UR18, 0x2, UPT ;  /* 0x000000021200788c */ /* 0x000fe4000bfa5270 */
[----:B------:R-:W-:Y:S02]  /*0560*/  UISETP.NE.AND UP0, UPT, UR18, 0x2, UPT ;  /* 0x000000021200788c */ /* 0x000fe4000bf05270 */
[----:B------:R-:W-:Y:S02]  /*0570*/  UISETP.NE.OR UP2, UPT, UR31, URZ, UP5 ;  /* 0x000000ff1f00728c */ /* 0x000fe4000af45670 */
[----:B------:R-:W-:-:S04]  /*0580*/  USEL UR67, URZ, 0x1, UP0 ;  /* 0x00000001ff437887 */ /* 0x000fc80008000000 */
[----:B------:R-:W-:Y:S02]  /*0590*/  PLOP3.LUT P3, PT, P1, PT, UP2, 0xae, 0xea ;  /* 0x0000000000ea781c */ /* 0x000fe40000f6f52e */
[----:B---3--:R-:W-:-:S13]  /*05a0*/  ISETP.NE.AND P0, PT, R0, RZ, PT ;  /* 0x000000ff0000720c */ /* 0x008fda0003f05270 */
[----:B------:R-:W-:Y:S05]  /*05b0*/  @P0 BRA `(.L_x_9) ;  /* 0x0000000400040947 */ /* 0x000fea0003800000 */
[----:B------:R-:W-:Y:S01]  /*05c0*/  ELECT P0, URZ, PT ;  /* 0x0000000000ff782f */ /* 0x000fe20003800000 */
[----:B------:R-:W-:-:S12]  /*05d0*/  BSSY.RECONVERGENT B0, `(.L_x_9) ;  /* 0x000003f000007945 */ /* 0x000fd80003800200 */
[----:B------:R-:W-:Y:S05]  /*05e0*/  @!P0 BRA `(.L_x_10) ;  /* 0x0000000000f48947 */ /* 0x000fea0003800000 */
[----:B------:R-:W3:Y:S01]  /*05f0*/  S2UR UR5, SR_CgaCtaId ;  /* 0x00000000000579c3 */ /* 0x000ee20000008800 */
[----:B------:R-:W-:Y:S01]  /*0600*/  UMOV UR4, 0x400 ;  /* 0x0000040000047882 */ /* 0x000fe20000000000 */
[----:B------:R-:W-:Y:S02]  /*0610*/  UMOV UR6, 0x1 ;  /* 0x0000000100067882 */ /* 0x000fe40000000000 */
[----:B------:R-:W-:-:S04]  /*0620*/  UIADD3 UR6, UPT, UPT, -UR6, 0x100000, URZ ;  /* 0x0010000006067890 */ /* 0x000fc8000fffe1ff */
[----:B------:R-:W-:Y:S02]  /*0630*/  USHF.L.U32 UR7, UR6, 0xb, URZ ;  /* 0x0000000b06077899 */ /* 0x000fe400080006ff */
[----:B------:R-:W-:Y:S02]  /*0640*/  USHF.L.U32 UR6, UR6, 0x1, URZ ;  /* 0x0000000106067899 */ /* 0x000fe400080006ff */
[----:B---3--:R-:W-:Y:S01]  /*0650*/  ULEA UR4, UR5, UR4, 0x18 ;  /* 0x0000000405047291 */ /* 0x008fe2000f8ec0ff */
[----:B------:R-:W3:Y:S11]  /*0660*/  FENCE.VIEW.ASYNC.S ;  /* 0x00000000000073c6 */ /* 0x000ef60000000000 */
[----:B---3--:R3:W4:Y:S01]  /*0670*/  SYNCS.EXCH.64 URZ, [UR4], UR6 ;  /* 0x0000000604ff75b2 */ /* 0x0087220008000100 */
[----:B------:R3:W1:Y:S01]  /*0680*/  SYNCS.EXCH.64 URZ, [UR4+0xd0], UR6 ;  /* 0x0000d00604ff75b2 */ /* 0x0006620008000100 */
        /* <DEDUP_REMOVED lines=49> */
[----:B------:R3:W1:Y:S02]  /*09a0*/  SYNCS.EXCH.64 URZ, [UR4+0x198], UR6 ;  /* 0x0001980604ff75b2 */ /* 0x0006640008000100 */
[----:B---34-:R-:W-:Y:S01]  /*09b0*/  NOP ;  /* 0x0000000000007918 */ /* 0x018fe20000000000 */
.L_x_10:
[----:B------:R-:W-:Y:S05]  /*09c0*/  BSYNC.RECONVERGENT B0 ;  /* 0x0000000000007941 */ /* 0x000fea0003800200 */
.L_x_9:
[----:B------:R-:W3:Y:S01]  /*09d0*/  SHFL.IDX PT, R0, R46, RZ, 0x1f ;  /* 0x00001fff2e007589 */ /* 0x000ee200000e0000 */
[----:B------:R-:W-:Y:S01]  /*09e0*/  NOP ;  /* 0x0000000000007918 */ /* 0x000fe20000000000 */
[----:B---3--:R-:W-:-:S13]  /*09f0*/  ISETP.NE.AND P0, PT, R0, 0x1, PT ;  /* 0x000000010000780c */ /* 0x008fda0003f05270 */
[----:B------:R-:W-:Y:S05]  /*0a00*/  @P0 BRA `(.L_x_11) ;  /* 0x0000000000580947 */ /* 0x000fea0003800000 */
[----:B------:R-:W3:Y:S01]  /*0a10*/  S2UR UR5, SR_CgaCtaId ;  /* 0x00000000000579c3 */ /* 0x000ee20000008800 */
[----:B------:R-:W-:Y:S01]  /*0a20*/  UMOV UR4, 0x400 ;  /* 0x0000040000047882 */ /* 0x000fe20000000000 */
[----:B------:R-:W-:Y:S01]  /*0a30*/  UMOV UR8, 0x20 ;  /* 0x0000002000087882 */ /* 0x000fe20000000000 */
[----:B------:R-:W-:Y:S01]  /*0a40*/  UMOV UR6, 0x80 ;  /* 0x0000008000067882 */ /* 0x000fe20000000000 */
[----:B------:R-:W-:-:S04]  /*0a50*/  UIADD3 UR8, UPT, UPT, -UR8, 0x100000, URZ ;  /* 0x0010000008087890 */ /* 0x000fc8000fffe1ff */
[----:B------:R-:W-:Y:S02]  /*0a60*/  USHF.L.U32 UR9, UR8, 0xb, URZ ;  /* 0x0000000b08097899 */ /* 0x000fe400080006ff */
[----:B------:R-:W-:Y:S02]  /*0a70*/  USHF.L.U32 UR8, UR8, 0x1, URZ ;  /* 0x0000000108087899 */ /* 0x000fe400080006ff */
[----:B------:R-:W-:-:S04]  /*0a80*/  UIADD3 UR6, UPT, UPT, -UR6, 0x100000, URZ ;  /* 0x0010000006067890 */ /* 0x000fc8000fffe1ff */
[----:B------:R-:W-:Y:S02]  /*0a90*/  USHF.L.U32 UR7, UR6, 0xb, URZ ;  /* 0x0000000b06077899 */ /* 0x000fe400080006ff */
[----:B------:R-:W-:Y:S01]  /*0aa0*/  USHF.L.U32 UR6, UR6, 0x1, URZ ;  /* 0x0000000106067899 */ /* 0x000fe200080006ff */
[----:B------:R-:W-:Y:S01]  /*0ab0*/  ELECT P0, URZ, PT ;  /* 0x0000000000ff782f */ /* 0x000fe20003800000 */
[----:B---3--:R-:W-:Y:S01]  /*0ac0*/  ULEA UR4, UR5, UR4, 0x18 ;  /* 0x0000000405047291 */ /* 0x008fe2000f8ec0ff */
[----:B------:R-:W3:Y:S11]  /*0ad0*/  FENCE.VIEW.ASYNC.S ;  /* 0x00000000000073c6 */ /* 0x000ef60000000000 */
[----:B---3--:R3:W4:Y:S01]  /*0ae0*/  SYNCS.EXCH.64 URZ, [UR4+0x1a0], UR8 ;  /* 0x0001a00804ff75b2 */ /* 0x0087220008000100 */
[----:B------:R3:W1:Y:S01]  /*0af0*/  SYNCS.EXCH.64 URZ, [UR4+0x1c0], UR6 ;  /* 0x0001c00604ff75b2 */ /* 0x0006620008000100 */
[----:B------:R3:W1:Y:S01]  /*0b00*/  SYNCS.EXCH.64 URZ, [UR4+0x1a8], UR8 ;  /* 0x0001a80804ff75b2 */ /* 0x0006620008000100 */
[----:B------:R3:W1:Y:S01]  /*0b10*/  SYNCS.EXCH.64 URZ, [UR4+0x1c8], UR6 ;  /* 0x0001c80604ff75b2 */ /* 0x0006620008000100 */
[----:B------:R3:W1:Y:S01]  /*0b20*/  SYNCS.EXCH.64 URZ, [UR4+0x1b0], UR8 ;  /* 0x0001b00804ff75b2 */ /* 0x0006620008000100 */
[----:B------:R3:W1:Y:S01]  /*0b30*/  SYNCS.EXCH.64 URZ, [UR4+0x1d0], UR6 ;  /* 0x0001d00604ff75b2 */ /* 0x0006620008000100 */
[----:B------:R3:W1:Y:S01]  /*0b40*/  SYNCS.EXCH.64 URZ, [UR4+0x1b8], UR8 ;  /* 0x0001b80804ff75b2 */ /* 0x0006620008000100 */
[----:B------:R3:W1:Y:S01]  /*0b50*/  SYNCS.EXCH.64 URZ, [UR4+0x1d8], UR6 ;  /* 0x0001d80604ff75b2 */ /* 0x0006620008000100 */
[----:B------:R-:W-:Y:S01]  /*0b60*/  NOP ;  /* 0x0000000000007918 */ /* 0x000fe20000000000 */
.L_x_11:
[----:B------:R-:W2:Y:S01]  /*0b70*/  SHFL.IDX PT, R0, R46, RZ, 0x1f ;  /* 0x00001fff2e007589 */ /* 0x000ea200000e0000 */
[----:B------:R-:W-:Y:S01]  /*0b80*/  NOP ;  /* 0x0000000000007918 */ /* 0x000fe20000000000 */
[----:B--2---:R-:W-:-:S13]  /*0b90*/  ISETP.NE.AND P0, PT, R0, 0x3, PT ;  /* 0x000000030000780c */ /* 0x004fda0003f05270 */
[----:B------:R-:W-:Y:S05]  /*0ba0*/  @P0 BRA `(.L_x_12) ;  /* 0x0000000000300947 */ /* 0x000fea0003800000 */
[----:B------:R-:W2:Y:S01]  /*0bb0*/  S2UR UR5, SR_CgaCtaId ;  /* 0x00000000000579c3 */ /* 0x000ea20000008800 */
[----:B---3--:R-:W-:Y:S01]  /*0bc0*/  UMOV UR4, 0x400 ;  /* 0x0000040000047882 */ /* 0x008fe20000000000 */
[----:B------:R-:W-:Y:S01]  /*0bd0*/  UMOV UR6, 0x20 ;  /* 0x0000002000067882 */ /* 0x000fe20000000000 */
[----:B------:R-:W-:Y:S01]  /*0be0*/  ELECT P0, URZ, PT ;  /* 0x0000000000ff782f */ /* 0x000fe20003800000 */
[----:B------:R-:W-:-:S04]  /*0bf0*/  UIADD3 UR6, UPT, UPT, -UR6, 0x100000, URZ ;  /* 0x0010000006067890 */ /* 0x000fc8000fffe1ff */
[----:B------:R-:W-:Y:S02]  /*0c00*/  USHF.L.U32 UR7, UR6, 0xb, URZ ;  /* 0x0000000b06077899 */ /* 0x000fe400080006ff */
[----:B------:R-:W-:Y:S02]  /*0c10*/  USHF.L.U32 UR6, UR6, 0x1, URZ ;  /* 0x0000000106067899 */ /* 0x000fe400080006ff */
[----:B--2---:R-:W-:Y:S01]  /*0c20*/  ULEA UR4, UR5, UR4, 0x18 ;  /* 0x0000000405047291 */ /* 0x004fe2000f8ec0ff */
[----:B------:R-:W2:Y:S11]  /*0c30*/  FENCE.VIEW.ASYNC.S ;  /* 0x00000000000073c6 */ /* 0x000eb60000000000 */
[----:B--2---:R2:W3:Y:S01]  /*0c40*/  SYNCS.EXCH.64 URZ, [UR4+0x1e0], UR6 ;  /* 0x0001e00604ff75b2 */ /* 0x0044e20008000100 */
[----:B------:R2:W1:Y:S01]  /*0c50*/  SYNCS.EXCH.64 URZ, [UR4+0x1e8], UR6 ;  /* 0x0001e80604ff75b2 */ /* 0x0004620008000100 */
[----:B------:R-:W-:Y:S01]  /*0c60*/  NOP ;  /* 0x0000000000007918 */ /* 0x000fe20000000000 */
.L_x_12:
[----:B------:R-:W4:Y:S01]  /*0c70*/  SHFL.IDX PT, R0, R46, RZ, 0x1f ;  /* 0x00001fff2e007589 */ /* 0x000f2200000e0000 */
[----:B------:R-:W-:Y:S01]  /*0c80*/  NOP ;  /* 0x0000000000007918 */ /* 0x000fe20000000000 */
[----:B----4-:R-:W-:-:S13]  /*0c90*/  ISETP.NE.AND P0, PT, R0, 0x4, PT ;  /* 0x000000040000780c */ /* 0x010fda0003f05270 */
[----:B------:R-:W-:Y:S05]  /*0ca0*/  @P0 BRA `(.L_x_13) ;  /* 0x0000000000440947 */ /* 0x000fea0003800000 */
[----:B------:R-:W4:Y:S01]  /*0cb0*/  S2UR UR5, SR_CgaCtaId ;  /* 0x00000000000579c3 */ /* 0x000f220000008800 */
[----:B--23--:R-:W-:Y:S01]  /*0cc0*/  UMOV UR4, 0x1e0 ;  /* 0x000001e000047882 */ /* 0x00cfe20000000000 */
[----:B------:R-:W-:Y:S01]  /*0cd0*/  UMOV UR6, 0x400 ;  /* 0x0000040000067882 */ /* 0x000fe20000000000 */
[----:B------:R-:W-:Y:S01]  /*0ce0*/  USEL UR4, UR4, 0x1a0, UP3 ;  /* 0x000001a004047887 */ /* 0x000fe20009800000 */
[----:B------:R-:W-:Y:S01]  /*0cf0*/  UMOV UR8, 0x1 ;  /* 0x0000000100087882 */ /* 0x000fe20000000000 */
[----:B------:R-:W-:Y:S01]  /*0d00*/  ELECT P0, URZ, PT ;  /* 0x0000000000ff782f */ /* 0x000fe20003800000 */
[----:B------:R-:W-:-:S04]  /*0d10*/  UIADD3 UR8, UPT, UPT, -UR8, 0x100000, URZ ;  /* 0x0010000008087890 */ /* 0x000fc8000fffe1ff */
[----:B------:R-:W-:Y:S02]  /*0d20*/  USHF.L.U32 UR9, UR8, 0xb, URZ ;  /* 0x0000000b08097899 */ /* 0x000fe400080006ff */
[----:B------:R-:W-:Y:S02]  /*0d30*/  USHF.L.U32 UR8, UR8, 0x1, URZ ;  /* 0x0000000108087899 */ /* 0x000fe400080006ff */
[----:B----4-:R-:W-:Y:S02]  /*0d40*/  ULEA UR6, UR5, UR6, 0x18 ;  /* 0x0000000605067291 */ /* 0x010fe4000f8ec0ff */
[----:B------:R-:W-:-:S04]  /*0d50*/  UIADD3 UR4, UPT, UPT, -UR4, 0x100000, URZ ;  /* 0x0010000004047890 */ /* 0x000fc8000fffe1ff */
[----:B------:R-:W-:Y:S02]  /*0d60*/  USHF.L.U32 UR5, UR4, 0xb, URZ ;  /* 0x0000000b04057899 */ /* 0x000fe400080006ff */
[----:B------:R-:W-:Y:S01]  /*0d70*/  USHF.L.U32 UR4, UR4, 0x1, URZ ;  /* 0x0000000104047899 */ /* 0x000fe200080006ff */
[----:B------:R-:W2:Y:S03]  /*0d80*/  FENCE.VIEW.ASYNC.S ;  /* 0x00000000000073c6 */ /* 0x000ea60000000000 */
[----:B--2---:R4:W2:Y:S08]  /*0d90*/  SYNCS.EXCH.64 URZ, [UR6+0x1f0], UR8 ;  /* 0x0001f00806ff75b2 */ /* 0x0048b00008000100 */
[----:B------:R4:W3:Y:S02]  /*0da0*/  SYNCS.EXCH.64 URZ, [UR6+0x1f8], UR4 ;  /* 0x0001f80406ff75b2 */ /* 0x0008e40008000100 */
[----:B----4-:R-:W-:Y:S01]  /*0db0*/  NOP ;  /* 0x0000000000007918 */ /* 0x010fe20000000000 */
.L_x_13:
[----:B------:R-:W4:Y:S01]  /*0dc0*/  SHFL.IDX PT, R0, R46, RZ, 0x1f ;  /* 0x00001fff2e007589 */ /* 0x000f2200000e0000 */
[----:B------:R-:W-:Y:S01]  /*0dd0*/  ISETP.NE.OR P1, PT, RZ, UR18, !P1 ;  /* 0x00000012ff007c0c */ /* 0x000fe2000cf25670 */
[----:B------:R-:W-:Y:S01]  /*0de0*/  NOP ;  /* 0x0000000000007918 */ /* 0x000fe20000000000 */
[----:B----4-:R-:W-:-:S13]  /*0df0*/  ISETP.NE.AND P0, PT, R0, 0x5, PT ;  /* 0x000000050000780c */ /* 0x010fda0003f05270 */
[----:B------:R-:W-:Y:S05]  /*0e00*/  @P0 BRA `(.L_x_14) ;  /* 0x0000000000480947 */ /* 0x000fea0003800000 */
[----:B------:R-:W4:Y:S01]  /*0e10*/  S2UR UR5, SR_CgaCtaId ;  /* 0x00000000000579c3 */ /* 0x000f220000008800 */
[----:B--23--:R-:W-:Y:S01]  /*0e20*/  UMOV UR4, 0x400 ;  /* 0x0000040000047882 */ /* 0x00cfe20000000000 */
        /* <DEDUP_REMOVED lines=9> */
[----:B----4-:R-:W-:Y:S01]  /*0ec0*/  ULEA UR4, UR5, UR4, 0x18 ;  /* 0x0000000405047291 */ /* 0x010fe2000f8ec0ff */
[----:B------:R-:W2:Y:S11]  /*0ed0*/  FENCE.VIEW.ASYNC.S ;  /* 0x00000000000073c6 */ /* 0x000eb60000000000 */
[----:B--2---:R4:W2:Y:S01]  /*0ee0*/  SYNCS.EXCH.64 URZ, [UR4+0x200], UR6 ;  /* 0x0002000604ff75b2 */ /* 0x0048a20008000100 */
[----:B------:R4:W3:Y:S01]  /*0ef0*/  SYNCS.EXCH.64 URZ, [UR4+0x210], UR8 ;  /* 0x0002100804ff75b2 */ /* 0x0008e20008000100 */
[----:B------:R4:W1:Y:S01]  /*0f00*/  SYNCS.EXCH.64 URZ, [UR4+0x208], UR6 ;  /* 0x0002080604ff75b2 */ /* 0x0008620008000100 */
[----:B------:R4:W1:Y:S02]  /*0f10*/  SYNCS.EXCH.64 URZ, [UR4+0x218], UR8 ;  /* 0x0002180804ff75b2 */ /* 0x0008640008000100 */
[----:B----4-:R-:W-:Y:S01]  /*0f20*/  NOP ;  /* 0x0000000000007918 */ /* 0x010fe20000000000 */
.L_x_14:
[----:B--23--:R-:W2:Y:S01]  /*0f30*/  S2UR UR7, SR_CgaCtaId ;  /* 0x00000000000779c3 */ /* 0x00cea20000008800 */
[----:B------:R-:W-:Y:S01]  /*0f40*/  VOTEU.ALL UP0, P1 ;  /* 0x0000000000ff7886 */ /* 0x000fe20000800000 */
[----:B------:R-:W-:Y:S01]  /*0f50*/  UMOV UR4, 0x20 ;  /* 0x0000002000047882 */ /* 0x000fe20000000000 */
[----:B------:R-:W-:Y:S01]  /*0f60*/  NOP ;  /* 0x0000000000007918 */ /* 0x000fe20000000000 */
[----:B-1----:R-:W-:Y:S01]  /*0f70*/  LOP3.LUT R3, R55, 0x1f, RZ, 0xc0, !PT ;  /* 0x0000001f37037812 */ /* 0x002fe200078ec0ff */
[----:B------:R-:W-:Y:S01]  /*0f80*/  UISETP.NE.AND UP4, UPT, UR18, URZ, UPT ;  /* 0x000000ff1200728c */ /* 0x000fe2000bf85270 */
[----:B------:R-:W-:Y:S01]  /*0f90*/  @!UP0 UMOV UR6, 0x400 ;  /* 0x0000040000068882 */ /* 0x000fe20000000000 */
[----:B------:R-:W-:-:S04]  /*0fa0*/  @!UP0 UIADD3 UR4, UPT, UPT, -UR4, 0x100000, URZ ;  /* 0x0010000004048890 */ /* 0x000fc8000fffe1ff */
[----:B------:R-:W-:Y:S02]  /*0fb0*/  @!UP0 USHF.L.U32 UR5, UR4, 0xb, URZ ;  /* 0x0000000b04058899 */ /* 0x000fe400080006ff */
[----:B------:R-:W-:Y:S02]  /*0fc0*/  @!UP0 USHF.L.U32 UR4, UR4, 0x1, URZ ;  /* 0x0000000104048899 */ /* 0x000fe400080006ff */
[----:B--2---:R-:W-:Y:S01]  /*0fd0*/  @!UP0 ULEA UR6, UR7, UR6, 0x18 ;  /* 0x0000000607068291 */ /* 0x004fe2000f8ec0ff */
[----:B------:R-:W1:Y:S01]  /*0fe0*/  LDCU UR7, c[0x0][0x36c] ;  /* 0x00006d80ff0777ac */ /* 0x000e620008000800 */
[----:B------:R-:W-:Y:S01]  /*0ff0*/  VOTEU.ALL UP0, P1 ;  /* 0x0000000000ff7886 */ /* 0x000fe20000800000 */
[----:B------:R-:W2:Y:S09]  /*1000*/  FENCE.VIEW.ASYNC.S ;  /* 0x00000000000073c6 */ /* 0x000eb20000000000 */
[----:B--2---:R2:W3:Y:S01]  /*1010*/  @!UP0 SYNCS.EXCH.64 URZ, [UR6+0x220], UR4 ;  /* 0x0002200406ff85b2 */ /* 0x0044e20008000100 */
[----:B-1----:R-:W-:-:S09]  /*1020*/  UISETP.EQ.U32.AND UP6, UPT, UR7, 0x1, UPT ;  /* 0x000000010700788c */ /* 0x002fd2000bfc2070 */
[----:B--2---:R-:W-:Y:S05]  /*1030*/  BRA.U !UP6, `(.L_x_15) ;  /* 0x000000010e087547 */ /* 0x004fea000b800000 */
[----:B---3--:R-:W-:Y:S01]  /*1040*/  UCGABAR_ARV ;  /* 0x00000000000079c7 */ /* 0x008fe20008000000 */
[----:B------:R-:W-:Y:S05]  /*1050*/  BRA `(.L_x_16) ;  /* 0x0000000000047947 */ /* 0x000fea0003800000 */
.L_x_15:
[----:B---3--:R-:W-:Y:S01]  /*1060*/  NOP ;  /* 0x0000000000007918 */ /* 0x008fe20000000000 */
.L_x_16:
[----:B------:R-:W1:Y:S01]  /*1070*/  S2UR UR22, SR_CTAID.X ;  /* 0x00000000001679c3 */ /* 0x000e620000002500 */
[----:B------:R-:W-:-:S05]  /*1080*/  CS2R.32 R48, SR_CgaSize ;  /* 0x0000000000307805 */ /* 0x000fca0000008a00 */
[----:B------:R-:W-:-:S05]  /*1090*/  IMAD R48, R48, -0xa0, RZ ;  /* 0xffffff6030307824 */ /* 0x000fca00078e02ff */
[----:B------:R-:W-:-:S14]  /*10a0*/  R2UR UR5, R48 ;  /* 0x00000000300572ca */ /* 0x000fdc00000e0000 */
[----:B------:R-:W2:Y:S01]  /*10b0*/  LDCU UR5, c[0x0][UR5+0x2b0] ;  /* 0x00005600050577ac */ /* 0x000ea20008000800 */
[----:B------:R-:W-:-:S05]  /*10c0*/  CS2R.32 R48, SR_CgaSize ;  /* 0x0000000000307805 */ /* 0x000fca0000008a00 */
[----:B------:R-:W-:-:S05]  /*10d0*/  IMAD R48, R48, -0xa0, RZ ;  /* 0xffffff6030307824 */ /* 0x000fca00078e02ff */
[----:B------:R-:W-:-:S14]  /*10e0*/  R2UR UR4, R48 ;  /* 0x00000000300472ca */ /* 0x000fdc00000e0000 */
[----:B------:R-:W3:Y:S01]  /*10f0*/  LDCU UR4, c[0x0][UR4+0x2b4] ;  /* 0x00005680040477ac */ /* 0x000ee20008000800 */
[----:B------:R-:W4:Y:S01]  /*1100*/  S2UR UR20, SR_CTAID.Y ;  /* 0x00000000001479c3 */ /* 0x000f220000002600 */
[----:B------:R-:W-:-:S05]  /*1110*/  CS2R.32 R48, SR_CgaSize ;  /* 0x0000000000307805 */ /* 0x000fca0000008a00 */
[----:B------:R-:W-:-:S05]  /*1120*/  IMAD R48, R48, -0xa0, RZ ;  /* 0xffffff6030307824 */ /* 0x000fca00078e02ff */
[----:B------:R-:W-:-:S14]  /*1130*/  R2UR UR7, R48 ;  /* 0x00000000300772ca */ /* 0x000fdc00000e0000 */
[----:B------:R-:W3:Y:S01]  /*1140*/  LDCU UR7, c[0x0][UR7+0x2a0] ;  /* 0x00005400070777ac */ /* 0x000ee20008000800 */
[----:B------:R-:W-:-:S05]  /*1150*/  CS2R.32 R48, SR_CgaSize ;  /* 0x0000000000307805 */ /* 0x000fca0000008a00 */
[----:B------:R-:W-:-:S05]  /*1160*/  IMAD R48, R48, -0xa0, RZ ;  /* 0xffffff6030307824 */ /* 0x000fca00078e02ff */
[----:B------:R-:W-:-:S14]  /*1170*/  R2UR UR8, R48 ;  /* 0x00000000300872ca */ /* 0x000fdc00000e0000 */
[----:B------:R-:W3:Y:S01]  /*1180*/  LDCU UR8, c[0x0][UR8+0x2a4] ;  /* 0x00005480080877ac */ /* 0x000ee20008000800 */
[----:B------:R-:W3:Y:S01]  /*1190*/  LDCU UR19, c[0x0][0xb24] ;  /* 0x00016480ff1377ac */ /* 0x000ee20008000800 */
[----:B------:R-:W3:Y:S01]  /*11a0*/  LDCU UR39, c[0x0][0xb24] ;  /* 0x00016480ff2777ac */ /* 0x000ee20008000800 */
[----:B-1----:R-:W-:Y:S01]  /*11b0*/  I2FP.F32.U32 R2, UR22 ;  /* 0x0000001600027c45 */ /* 0x002fe20008201000 */
[----:B------:R-:W1:Y:S04]  /*11c0*/  LDCU UR24, c[0x0][0xb30] ;  /* 0x00016600ff1877ac */ /* 0x000e680008000800 */
[----:B--2---:R-:W-:Y:S01]  /*11d0*/  FMUL R2, R2, UR5 ;  /* 0x0000000502027c20 */ /* 0x004fe20008400000 */
[----:B----4-:R-:W-:-:S05]  /*11e0*/  I2FP.F32.U32 R0, UR20 ;  /* 0x0000001400007c45 */ /* 0x010fca0008201000 */
[----:B------:R-:W2:Y:S01]  /*11f0*/  F2I.U32.TRUNC.NTZ R2, R2 ;  /* 0x0000000200027305 */ /* 0x000ea2000020f000 */
[----:B---3--:R-:W-:-:S07]  /*1200*/  FMUL R0, R0, UR4 ;  /* 0x0000000400007c20 */ /* 0x008fce0008400000 */
[----:B------:R-:W3:Y:S01]  /*1210*/  F2I.U32.TRUNC.NTZ R0, R0 ;  /* 0x0000000000007305 */ /* 0x000ee2000020f000 */
[----:B--2---:R-:W-:Y:S02]  /*1220*/  R2UR UR4, R2 ;  /* 0x00000000020472ca */ /* 0x004fe400000e0000 */
[----:B------:R-:W-:Y:S02]  /*1230*/  PRMT R2, RZ, 0x7610, R2 ;  /* 0x00007610ff027816 */ /* 0x000fe40000000002 */
[----:B---3--:R-:W-:Y:S02]  /*1240*/  R2UR UR6, R0 ;  /* 0x00000000000672ca */ /* 0x008fe400000e0000 */
[----:B------:R-:W-:-:S07]  /*1250*/  PRMT R0, RZ, 0x7610, R0 ;  /* 0x00007610ff007816 */ /* 0x000fce0000000000 */
[----:B------:R-:W-:-:S04]  /*1260*/  UIADD3 UR5, UPT, UPT, -UR4, URZ, URZ ;  /* 0x000000ff04057290 */ /* 0x000fc8000fffe1ff */
[----:B------:R-:W-:Y:S02]  /*1270*/  UIMAD UR5, UR7, UR5, UR22 ;  /* 0x00000005070572a4 */ /* 0x000fe4000f8e0216 */
[----:B------:R-:W-:-:S04]  /*1280*/  UIADD3 UR4, UPT, UPT, -UR6, URZ, URZ ;  /* 0x000000ff06047290 */ /* 0x000fc8000fffe1ff */
[----:B------:R-:W-:Y:S01]  /*1290*/  IMAD.U32 R48, RZ, RZ, UR5 ;  /* 0x00000005ff307e24 */ /* 0x000fe2000f8e00ff */
[----:B------:R-:W-:-:S06]  /*12a0*/  UIMAD UR4, UR8, UR4, UR20 ;  /* 0x00000004080472a4 */ /* 0x000fcc000f8e0214 */
[----:B------:R-:W-:Y:S01]  /*12b0*/  IMAD.U32 R47, RZ, RZ, UR4 ;  /* 0x00000004ff2f7e24 */ /* 0x000fe2000f8e00ff */
[----:B-1----:R-:W-:Y:S06]  /*12c0*/  BRA.U UP4, `(.L_x_17) ;  /* 0x0000000104307547 */ /* 0x002fec000b800000 */
[----:B------:R-:W-:Y:S01]  /*12d0*/  R2UR UR5, R47 ;  /* 0x000000002f0572ca */ /* 0x000fe200000e0000 */
[----:B------:R-:W-:Y:S01]  /*12e0*/  UMOV UR7, 0x3 ;  /* 0x0000000300077882 */ /* 0x000fe20000000000 */
[----:B------:R-:W-:-:S11]  /*12f0*/  R2UR UR4, R48 ;  /* 0x00000000300472ca */ /* 0x000fd600000e0000 */
[----:B------:R-:W-:-:S04]  /*1300*/  UISETP.NE.AND UP0, UPT, UR5, URZ, UPT ;  /* 0x000000ff0500728c */ /* 0x000fc8000bf05270 */
[----:B------:R-:W-:Y:S02]  /*1310*/  UISETP.LT.U32.OR UP0, UPT, UR4, 0x2, !UP0 ;  /* 0x000000020400788c */ /* 0x000fe4000c701470 */
[----:B------:R-:W-:Y:S02]  /*1320*/  ULOP3.LUT UR4, UR4, 0xfffffffe, URZ, 0xc0, !UPT ;  /* 0xfffffffe04047892 */ /* 0x000fe4000f8ec0ff */
[----:B------:R-:W-:Y:S02]  /*1330*/  USEL UR6, URZ, 0x1, !UP0 ;  /* 0x00000001ff067887 */ /* 0x000fe4000c000000 */
[----:B------:R-:W-:Y:S02]  /*1340*/  USEL UR5, URZ, 0x2, !UP0 ;  /* 0x00000002ff057887 */ /* 0x000fe4000c000000 */
[----:B------:R-:W-:Y:S02]  /*1350*/  USHF.L.U32 UR4, UR7, UR4, URZ ;  /* 0x0000000407047299 */ /* 0x000fe400080006ff */
[----:B------:R-:W-:-:S04]  /*1360*/  UIADD3 UR5, UPT, UPT, UR6, UR5, URZ ;  /* 0x0000000506057290 */ /* 0x000fc8000fffe0ff */
[----:B------:R-:W-:Y:S02]  /*1370*/  IMAD.U32 R0, RZ, RZ, UR4 ;  /* 0x00000004ff007e24 */ /* 0x000fe4000f8e00ff */
[----:B------:R-:W-:-:S07]  /*1380*/  IMAD.U32 R2, RZ, RZ, UR5 ;  /* 0x00000005ff027e24 */ /* 0x000fce000f8e00ff */
.L_x_17:
[----:B------:R-:W1:Y:S01]  /*1390*/  S2UR UR48, SR_CTAID.Z ;  /* 0x00000000003079c3 */ /* 0x000e620000002700 */
[----:B------:R-:W-:Y:S01]  /*13a0*/  UISETP.GE.AND UP0, UPT, UR19, 0x1, UPT ;  /* 0x000000011300788c */ /* 0x000fe2000bf06270 */
[----:B------:R-:W-:-:S08]  /*13b0*/  UMOV UR45, UR22 ;  /* 0x00000016002d7c82 */ /* 0x000fd00008000000 */
[----:B------:R-:W-:Y:S05]  /*13c0*/  BRA.U !UP0, `(.L_x_18) ;  /* 0x0000000108d47547 */ /* 0x000fea000b800000 */
[----:B------:R-:W2:Y:S01]  /*13d0*/  LDCU.128 UR12, c[0x0][0xb10] ;  /* 0x00016200ff0c77ac */ /* 0x000ea20008000c00 */
[----:B------:R-:W3:Y:S01]  /*13e0*/  LDCU UR21, c[0x0][0xb0c] ;  /* 0x00016180ff1577ac */ /* 0x000ee20008000800 */
[----:B------:R-:W4:Y:S01]  /*13f0*/  LDCU UR6, c[0x0][0x370] ;  /* 0x00006e00ff0677ac */ /* 0x000f220008000800 */
[----:B------:R-:W1:Y:S01]  /*1400*/  LDCU UR7, c[0x0][0x374] ;  /* 0x00006e80ff0777ac */ /* 0x000e620008000800 */
[----:B------:R-:W1:Y:S01]  /*1410*/  LDCU UR23, c[0x0][0xb20] ;  /* 0x00016400ff1777ac */ /* 0x000e620008000800 */
[----:B--2---:R-:W-:Y:S02]  /*1420*/  UIMAD.WIDE.U32 UR4, UR22, UR12, URZ ;  /* 0x0000000c160472a5 */ /* 0x004fe4000f8e00ff */
[----:B---3--:R-:W-:Y:S01]  /*1430*/  UISETP.NE.AND UP0, UPT, UR21, 0x1, UPT ;  /* 0x000000011500788c */ /* 0x008fe2000bf05270 */
[----:B------:R-:W2:Y:S01]  /*1440*/  LDCU.64 UR8, c[0x0][0xb28] ;  /* 0x00016500ff0877ac */ /* 0x000ea20008000a00 */
[----:B----4-:R-:W-:-:S03]  /*1450*/  UIMAD.WIDE.U32 UR10, UR6, UR12, URZ ;  /* 0x0000000c060a72a5 */ /* 0x010fc6000f8e00ff */
[----:B------:R-:W-:Y:S01]  /*1460*/  UMOV UR4, UR5 ;  /* 0x0000000500047c82 */ /* 0x000fe20008000000 */
[----:B------:R-:W-:Y:S02]  /*1470*/  UISETP.NE.AND UP2, UPT, UR19, 0x1, UPT ;  /* 0x000000011300788c */ /* 0x000fe4000bf45270 */
[----:B------:R-:W-:Y:S01]  /*1480*/  USHF.R.U32.HI UR4, URZ, UR13, UR4 ;  /* 0x0000000dff047299 */ /* 0x000fe20008011604 */
[----:B------:R-:W-:Y:S01]  /*1490*/  UMOV UR10, UR11 ;  /* 0x0000000b000a7c82 */ /* 0x000fe20008000000 */
[----:B------:R-:W-:Y:S02]  /*14a0*/  UIMAD.WIDE.U32 UR16, UR20, UR15, URZ ;  /* 0x0000000f141072a5 */ /* 0x000fe4000f8e00ff */
[----:B------:R-:W-:Y:S02]  /*14b0*/  USEL UR5, UR22, UR4, !UP0 ;  /* 0x0000000416057287 */ /* 0x000fe4000c000000 */
[----:B------:R-:W-:Y:S02]  /*14c0*/  @UP0 USHF.R.U32.HI UR6, URZ, UR13, UR10 ;  /* 0x0000000dff060299 */ /* 0x000fe4000801160a */
[----:B------:R-:W-:-:S02]  /*14d0*/  UISETP.NE.AND UP0, UPT, UR14, 0x1, UPT ;  /* 0x000000010e00788c */ /* 0x000fc4000bf05270 */
[----:B-1----:R-:W-:Y:S02]  /*14e0*/  UIMAD.WIDE.U32 UR10, UR7, UR15, URZ ;  /* 0x0000000f070a72a5 */ /* 0x002fe4000f8e00ff */
[----:B--2---:R-:W-:Y:S01]  /*14f0*/  UIMAD.WIDE.U32 UR12, UR6, UR8, URZ ;  /* 0x00000008060c72a5 */ /* 0x004fe2000f8e00ff */
[----:B------:R-:W-:Y:S01]  /*1500*/  UMOV UR4, UR17 ;  /* 0x0000001100047c82 */ /* 0x000fe20008000000 */
[----:B------:R-:W-:-:S03]  /*1510*/  UIADD3 UR45, UPT, UPT, -UR5, URZ, URZ ;  /* 0x000000ff052d7290 */ /* 0x000fc6000fffe1ff */
[----:B------:R-:W-:Y:S01]  /*1520*/  UMOV UR10, UR11 ;  /* 0x0000000b000a7c82 */ /* 0x000fe20008000000 */
[----:B------:R-:W-:Y:S02]  /*1530*/  USHF.R.U32.HI UR4, URZ, UR23, UR4 ;  /* 0x00000017ff047299 */ /* 0x000fe40008011604 */
[----:B------:R-:W-:Y:S01]  /*1540*/  @UP0 USHF.R.U32.HI UR7, URZ, UR23, UR10 ;  /* 0x00000017ff070299 */ /* 0x000fe2000801160a */
[----:B------:R-:W-:Y:S01]  /*1550*/  UMOV UR12, UR13 ;  /* 0x0000000d000c7c82 */ /* 0x000fe20008000000 */
[----:B------:R-:W-:Y:S02]  /*1560*/  USEL UR4, UR20, UR4, !UP0 ;  /* 0x0000000414047287 */ /* 0x000fe4000c000000 */
[----:B------:R-:W-:Y:S02]  /*1570*/  UIMAD.WIDE.U32 UR10, UR7, UR8, URZ ;  /* 0x00000008070a72a5 */ /* 0x000fe4000f8e00ff */
[----:B------:R-:W-:Y:S02]  /*1580*/  @UP2 USHF.R.U32.HI UR6, URZ, UR9, UR12 ;  /* 0x00000009ff062299 */ /* 0x000fe4000801160c */
[----:B------:R-:W-:-:S02]  /*1590*/  UIMAD.WIDE.U32 UR12, UR4, UR8, URZ ;  /* 0x00000008040c72a5 */ /* 0x000fc4000f8e00ff */
[----:B------:R-:W-:Y:S01]  /*15a0*/  UIMAD UR45, UR21, UR45, UR22 ;  /* 0x0000002d152d72a4 */ /* 0x000fe2000f8e0216 */
[----:B------:R-:W-:Y:S02]  /*15b0*/  UMOV UR10, UR11 ;  /* 0x0000000b000a7c82 */ /* 0x000fe40008000000 */
[----:B------:R-:W-:Y:S02]  /*15c0*/  @UP2 USHF.R.U32.HI UR7, URZ, UR9, UR10 ;  /* 0x00000009ff072299 */ /* 0x000fe4000801160a */
[----:B------:R-:W-:Y:S02]  /*15d0*/  UIMAD UR10, UR6, UR19, URZ ;  /* 0x00000013060a72a4 */ /* 0x000fe4000f8e02ff */
[----:B------:R-:W-:-:S04]  /*15e0*/  UIMAD UR7, UR7, UR19, URZ ;  /* 0x00000013070772a4 */ /* 0x000fc8000f8e02ff */
[----:B------:R-:W-:-:S03]  /*15f0*/  UISETP.GE.AND UP0, UPT, UR4, UR7, UPT ;  /* 0x000000070400728c */ /* 0x000fc6000bf06270 */
[----:B------:R-:W-:Y:S01]  /*1600*/  UMOV UR7, UR13 ;  /* 0x0000000d00077c82 */ /* 0x000fe20008000000 */
[----:B------:R-:W-:Y:S02]  /*1610*/  UISETP.GE.OR UP0, UPT, UR5, UR10, UP0 ;  /* 0x0000000a0500728c */ /* 0x000fe40008706670 */
[----:B------:R-:W-:Y:S02]  /*1620*/  UIMAD.WIDE.U32 UR10, UR5, UR8, URZ ;  /* 0x00000008050a72a5 */ /* 0x000fe4000f8e00ff */
[----:B------:R-:W-:Y:S02]  /*1630*/  USHF.R.U32.HI UR7, URZ, UR9, UR7 ;  /* 0x00000009ff077299 */ /* 0x000fe40008011607 */
[----:B------:R-:W-:Y:S02]  /*1640*/  UIADD3 UR10, UPT, UPT, -UR4, URZ, URZ ;  /* 0x000000ff040a7290 */ /* 0x000fe4000fffe1ff */
[----:B------:R-:W-:Y:S02]  /*1650*/  USEL UR7, UR4, UR7, !UP2 ;  /* 0x0000000704077287 */ /* 0x000fe4000d000000 */
[----:B------:R-:W-:Y:S01]  /*1660*/  UIMAD UR10, UR14, UR10, UR20 ;  /* 0x0000000a0e0a72a4 */ /* 0x000fe2000f8e0214 */
[----:B------:R-:W-:-:S02]  /*1670*/  @!UP0 UMOV UR8, UR11 ;  /* 0x0000000b00088c82 */ /* 0x000fc40008000000 */
[----:B------:R-:W-:Y:S02]  /*1680*/  @!UP0 USHF.R.U32.HI UR8, URZ, UR9, UR8 ;  /* 0x00000009ff088299 */ /* 0x000fe40008011608 */
[----:B------:R-:W-:Y:S02]  /*1690*/  UIADD3 UR9, UPT, UPT, -UR7, URZ, URZ ;  /* 0x000000ff07097290 */ /* 0x000fe4000fffe1ff */
[----:B------:R-:W-:Y:S02]  /*16a0*/  @!UP0 USEL UR8, UR5, UR8, !UP2 ;  /* 0x0000000805088287 */ /* 0x000fe4000d000000 */
[----:B------:R-:W-:Y:S02]  /*16b0*/  UIMAD UR9, UR19, UR9, UR4 ;  /* 0x00000009130972a4 */ /* 0x000fe4000f8e0204 */
[----:B------:R-:W-:Y:S02]  /*16c0*/  @!UP0 UIADD3 UR7, UPT, UPT, UR7, -UR8, URZ ;  /* 0x8000000807078290 */ /* 0x000fe4000fffe0ff */
[----:B------:R-:W-:-:S02]  /*16d0*/  @!UP0 UIMAD UR6, UR9, UR6, UR8 ;  /* 0x00000006090682a4 */ /* 0x000fc4000f8e0208 */
[----:B------:R-:W-:-:S04]  /*16e0*/  @!UP0 UIMAD UR4, UR7, UR19, UR5 ;  /* 0x00000013070482a4 */ /* 0x000fc8000f8e0205 */
[----:B------:R-:W-:Y:S01]  /*16f0*/  UIMAD UR20, UR4, UR14, UR10 ;  /* 0x0000000e041472a4 */ /* 0x000fe2000f8e020a */
[----:B------:R-:W-:Y:S02]  /*1700*/  @!UP0 UMOV UR5, UR6 ;  /* 0x0000000600058c82 */ /* 0x000fe40008000000 */
[----:B------:R-:W-:-:S12]  /*1710*/  UIMAD UR45, UR5, UR21, UR45 ;  /* 0x00000015052d72a4 */ /* 0x000fd8000f8e022d */
.L_x_18:
[----:B------:R-:W-:-:S09]  /*1720*/  UISETP.NE.AND UP0, UPT, UR24, 0x1, UPT ;  /* 0x000000011800788c */ /* 0x000fd2000bf05270 */
[----:B------:R-:W-:Y:S05]  /*1730*/  BRA.U UP0, `(.L_x_19) ;  /* 0x0000000100407547 */ /* 0x000fea000b800000 */
[----:B------:R-:W2:Y:S01]  /*1740*/  LDCU.128 UR8, c[0x0][0xb10] ;  /* 0x00016200ff0877ac */ /* 0x000ea20008000c00 */
[----:B------:R-:W3:Y:S01]  /*1750*/  LDCU UR12, c[0x0][0xb0c] ;  /* 0x00016180ff0c77ac */ /* 0x000ee20008000800 */
[----:B------:R-:W4:Y:S01]  /*1760*/  LDCU UR13, c[0x0][0xb20] ;  /* 0x00016400ff0d77ac */ /* 0x000f220008000800 */
[----:B--2---:R-:W-:Y:S02]  /*1770*/  UIMAD.WIDE.U32 UR4, UR45, UR8, URZ ;  /* 0x000000082d0472a5 */ /* 0x004fe4000f8e00ff */
[----:B------:R-:W-:Y:S02]  /*1780*/  UIMAD.WIDE.U32 UR6, UR20, UR11, URZ ;  /* 0x0000000b140672a5 */ /* 0x000fe4000f8e00ff */
[----:B---3--:R-:W-:Y:S02]  /*1790*/  UISETP.NE.AND UP0, UPT, UR12, 0x1, UPT ;  /* 0x000000010c00788c */ /* 0x008fe4000bf05270 */
[----:B------:R-:W-:-:S03]  /*17a0*/  USHF.R.U32.HI UR5, URZ, UR9, UR5 ;  /* 0x00000009ff057299 */ /* 0x000fc60008011605 */
[----:B------:R-:W-:Y:S01]  /*17b0*/  UMOV UR4, UR7 ;  /* 0x0000000700047c82 */ /* 0x000fe20008000000 */
[----:B------:R-:W-:Y:S02]  /*17c0*/  USEL UR5, UR45, UR5, !UP0 ;  /* 0x000000052d057287 */ /* 0x000fe4000c000000 */
[----:B------:R-:W-:Y:S02]  /*17d0*/  UISETP.NE.AND UP0, UPT, UR10, 0x1, UPT ;  /* 0x000000010a00788c */ /* 0x000fe4000bf05270 */
[----:B----4-:R-:W-:-:S04]  /*17e0*/  USHF.R.U32.HI UR4, URZ, UR13, UR4 ;  /* 0x0000000dff047299 */ /* 0x010fc80008011604 */
[----:B------:R-:W-:-:S04]  /*17f0*/  USEL UR4, UR20, UR4, !UP0 ;  /* 0x0000000414047287 */ /* 0x000fc8000c000000 */
[----:B------:R-:W-:Y:S02]  /*1800*/  UIADD3 UR6, UPT, UPT, -UR4, UR5, URZ ;  /* 0x0000000504067290 */ /* 0x000fe4000fffe1ff */
[----:B------:R-:W-:Y:S02]  /*1810*/  UIADD3 UR4, UPT, UPT, UR4, -UR5, URZ ;  /* 0x8000000504047290 */ /* 0x000fe4000fffe0ff */
[----:B------:R-:W-:Y:S02]  /*1820*/  UIMAD UR20, UR6, UR10, UR20 ;  /* 0x0000000a061472a4 */ /* 0x000fe4000f8e0214 */
[----:B------:R-:W-:-:S12]  /*1830*/  UIMAD UR45, UR4, UR12, UR45 ;  /* 0x0000000c042d72a4 */ /* 0x000fd8000f8e022d */
.L_x_19:
[----:B------:R-:W-:Y:S05]  /*1840*/  BRA.U !UP6, `(.L_x_20) ;  /* 0x000000010e0c7547 */ /* 0x000fea000b800000 */
[----:B------:R-:W-:Y:S01]  /*1850*/  UCGABAR_WAIT ;  /* 0x0000000000007dc7 */ /* 0x000fe20008000000 */
[----:B------:R-:W-:Y:S01]  /*1860*/  CCTL.IVALL ;  /* 0x00000000ff00798f */ /* 0x000fe20002000000 */
[----:B------:R-:W-:Y:S05]  /*1870*/  BRA `(.L_x_21) ;  /* 0x0000000000047947 */ /* 0x000fea0003800000 */
.L_x_20:
[----:B------:R-:W-:Y:S06]  /*1880*/  BAR.SYNC.DEFER_BLOCKING 0x0 ;  /* 0x0000000000007b1d */ /* 0x000fec0000010000 */
.L_x_21:
[----:B------:R-:W-:Y:S05]  /*1890*/  BRA.U UP5, `(.L_x_22) ;  /* 0x0000002505447547 */ /* 0x000fea000b800000 */
[----:B------:R-:W2:Y:S01]  /*18a0*/  LDCU UR5, c[0x0][0x388] ;  /* 0x00007100ff0577ac */ /* 0x000ea20008000800 */
[----:B------:R-:W-:Y:S01]  /*18b0*/  PLOP3.LUT P1, PT, PT, PT, UP3, 0x80, 0x8 ;  /* 0x000000000008781c */ /* 0x000fe20003f2f038 */
[----:B------:R-:W-:Y:S01]  /*18c0*/  IMAD.MOV.U32 R2, RZ, RZ, RZ ;  /* 0x000000ffff027224 */ /* 0x000fe200078e00ff */
[----:B------:R-:W-:Y:S01]  /*18d0*/  ISETP.EQ.OR P2, PT, R3, RZ, P3 ;  /* 0x000000ff0300720c */ /* 0x000fe20001f42670 */
[----:B------:R-:W3:Y:S01]  /*18e0*/  LDCU UR6, c[0x0][0x38c] ;  /* 0x00007180ff0677ac */ /* 0x000ee20008000800 */
[----:B------:R-:W-:Y:S01]  /*18f0*/  PLOP3.LUT P1, PT, P1, PT, PT, 0x8, 0x80 ;  /* 0x000000000080781c */ /* 0x000fe20000f2e170 */
[----:B------:R-:W4:Y:S01]  /*1900*/  LDCU UR50, c[0x0][0x390] ;  /* 0x00007200ff3277ac */ /* 0x000f220008000800 */
[----:B------:R-:W-:Y:S01]  /*1910*/  UISETP.NE.AND UP1, UPT, UR18, URZ, UPT ;  /* 0x000000ff1200728c */ /* 0x000fe2000bf25270 */
[----:B------:R-:W1:Y:S01]  /*1920*/  LDCU UR49, c[0x0][0x370] ;  /* 0x00006e00ff3177ac */ /* 0x000e620008000800 */
[----:B--2---:R-:W-:Y:S01]  /*1930*/  UIADD3 UR5, UPT, UPT, UR5, 0x1f, URZ ;  /* 0x0000001f05057890 */ /* 0x004fe2000fffe0ff */
[----:B------:R-:W2:Y:S03]  /*1940*/  LDCU.64 UR36, c[0x0][0x348] ;  /* 0x00006900ff2477ac */ /* 0x000ea60008000a00 */
[----:B------:R-:W-:Y:S01]  /*1950*/  USHF.R.S32.HI UR4, URZ, 0x1f, UR5 ;  /* 0x0000001fff047899 */ /* 0x000fe20008011405 */
[----:B------:R-:W2:Y:S03]  /*1960*/  LDCU UR47, c[0x0][0x374] ;  /* 0x00006e80ff2f77ac */ /* 0x000ea60008000800 */
[----:B------:R-:W-:-:S02]  /*1970*/  ULEA.HI UR4, UR4, UR5, URZ, 0x5 ;  /* 0x0000000504047291 */ /* 0x000fc4000f8f28ff */
[----:B------:R-:W-:Y:S02]  /*1980*/  USHF.L.U32 UR5, UR22, 0x6, URZ ;  /* 0x0000000616057899 */ /* 0x000fe400080006ff */
[----:B------:R-:W-:Y:S02]  /*1990*/  USHF.R.S32.HI UR4, URZ, 0x5, UR4 ;  /* 0x00000005ff047899 */ /* 0x000fe40008011404 */
[----:B-1----:R-:W-:Y:S02]  /*19a0*/  ULOP3.LUT UR48, UR5, 0x40, URZ, 0xc0, !UPT ;  /* 0x0000004005307892 */ /* 0x002fe4000f8ec0ff */
[----:B---3--:R-:W-:Y:S02]  /*19b0*/  UIMAD UR4, UR4, UR6, URZ ;  /* 0x00000006040472a4 */ /* 0x008fe4000f8e02ff */
[----:B------:R-:W-:Y:S02]  /*19c0*/  USEL UR33, UR67, 0x2, UP1 ;  /* 0x0000000243217887 */ /* 0x000fe40008800000 */
[----:B----4-:R-:W-:Y:S01]  /*19d0*/  UIMAD UR50, UR4, UR50, URZ ;  /* 0x00000032043272a4 */ /* 0x010fe2000f8e02ff */
[----:B------:R-:W-:Y:S01]  /*19e0*/  UMOV UR23, 0x1 ;  /* 0x0000000100177882 */ /* 0x000fe20000000000 */
[----:B------:R-:W-:-:S02]  /*19f0*/  UMOV UR25, URZ ;  /* 0x000000ff00197c82 */ /* 0x000fc40008000000 */
[----:B------:R-:W-:Y:S02]  /*1a00*/  UISETP.NE.AND UP2, UPT, UR50, URZ, UPT ;  /* 0x000000ff3200728c */ /* 0x000fe4000bf45270 */
[----:B------:R-:W-:Y:S01]  /*1a10*/  UISETP.LT.U32.AND UP0, UPT, UR50, 0x1a, UPT ;  /* 0x0000001a3200788c */ /* 0x000fe2000bf01070 */
[----:B------:R-:W-:Y:S01]  /*1a20*/  UMOV UR30, URZ ;  /* 0x000000ff001e7c82 */ /* 0x000fe20008000000 */
[----:B------:R-:W-:Y:S02]  /*1a30*/  UMOV UR34, URZ ;  /* 0x000000ff00227c82 */ /* 0x000fe40008000000 */
[----:B------:R-:W-:-:S04]  /*1a40*/  USEL UR4, UR50, 0x1a, UP0 ;  /* 0x0000001a32047887 */ /* 0x000fc80008000000 */
[----:B------:R-:W-:Y:S02]  /*1a50*/  UIADD3 UR5, UPT, UPT, UR4, -0x1, URZ ;  /* 0xffffffff04057890 */ /* 0x000fe4000fffe0ff */
[----:B------:R-:W-:Y:S02]  /*1a60*/  @!UP2 UIADD3 UR5, UPT, UPT, UR4, URZ, URZ ;  /* 0x000000ff0405a290 */ /* 0x000fe4000fffe0ff */
[----:B------:R-:W-:Y:S02]  /*1a70*/  UIADD3 UR46, UPT, UPT, UR50, -UR4, URZ ;  /* 0x80000004322e7290 */ /* 0x000fe4000fffe0ff */
[----:B--2---:R-:W-:-:S12]  /*1a80*/  UIADD3 UR51, UPT, UPT, UR5, 0x1, URZ ;  /* 0x0000000105337890 */ /* 0x004fd8000fffe0ff */
.L_x_40:
[----:B------:R-:W1:Y:S01]  /*1a90*/  S2UR UR31, SR_CgaCtaId ;  /* 0x00000000001f79c3 */ /* 0x000e620000008800 */
[----:B------:R-:W-:Y:S01]  /*1aa0*/  UMOV UR4, 0x400 ;  /* 0x0000040000047882 */ /* 0x000fe20000000000 */
[----:B------:R-:W-:Y:S01]  /*1ab0*/  MOV R0, UR23 ;  /* 0x0000001700007c02 */ /* 0x000fe20008000f00 */
[----:B------:R-:W-:Y:S02]  /*1ac0*/  UISETP.NE.AND UP0, UPT, UR50, URZ, UPT ;  /* 0x000000ff3200728c */ /* 0x000fe4000bf05270 */
[----:B------:R-:W-:Y:S01]  /*1ad0*/  ULEA UR19, UR20, UR48, 0x7 ;  /* 0x0000003014137291 */ /* 0x000fe2000f8e38ff */
[----:B------:R-:W-:Y:S01]  /*1ae0*/  SHF.L.U32 R0, R0, 0x1f, RZ ;  /* 0x0000001f00007819 */ /* 0x000fe200000006ff */
[----:B------:R-:W-:Y:S01]  /*1af0*/  UMOV UR24, URZ ;  /* 0x000000ff00187c82 */ /* 0x000fe20008000000 */
[----:B------:R-:W-:Y:S01]  /*1b00*/  UMOV UR21, URZ ;  /* 0x000000ff00157c82 */ /* 0x000fe20008000000 */
[----:B------:R-:W-:Y:S01]  /*1b10*/  UMOV UR20, URZ ;  /* 0x000000ff00147c82 */ /* 0x000fe20008000000 */
[----:B-1----:R-:W-:-:S04]  /*1b20*/  ULEA UR31, UR31, UR4, 0x18 ;  /* 0x000000041f1f7291 */ /* 0x002fc8000f8ec0ff */
[----:B------:R-:W-:-:S09]  /*1b30*/  ULEA UR4, UR25, UR31, 0x3 ;  /* 0x0000001f19047291 */ /* 0x000fd2000f8e18ff */
[----:B------:R1:W2:Y:S01]  /*1b40*/  SYNCS.PHASECHK.TRANS64.TRYWAIT P0, [UR4+0xd0], R0 ;  /* 0x0000d000ff0075a7 */ /* 0x0002a20008001104 */
[----:B------:R-:W-:-:S04]  /*1b50*/  ULEA.HI UR4, UR45, UR45, URZ, 0x1 ;  /* 0x0000002d2d047291 */ /* 0x000fc8000f8f08ff */
[----:B------:R-:W-:-:S04]  /*1b60*/  USHF.L.U32 UR4, UR4, 0x6, URZ ;  /* 0x0000000604047899 */ /* 0x000fc800080006ff */
[----:B------:R-:W-:Y:S01]  /*1b70*/  ULOP3.LUT UR35, UR48, 0xffffff80, UR4, 0xf8, !UPT ;  /* 0xffffff8030237892 */ /* 0x000fe2000f8ef804 */
[----:B------:R-:W-:Y:S11]  /*1b80*/  BRA.U !UP0, `(.L_x_23) ;  /* 0x00000005085c7547 */ /* 0x000ff6000b800000 */
[----:B------:R-:W3:Y:S01]  /*1b90*/  LDCU.128 UR8, c[0x0][0x480] ;  /* 0x00009000ff0877ac */ /* 0x000ee20008000c00 */
[----:B------:R-:W4:Y:S01]  /*1ba0*/  LDCU.64 UR12, c[0x0][0x490] ;  /* 0x00009200ff0c77ac */ /* 0x000f220008000a00 */
[----:B------:R-:W1:Y:S01]  /*1bb0*/  LDCU.64 UR20, c[0x0][0x4b0] ;  /* 0x00009600ff1477ac */ /* 0x000e620008000a00 */
[----:B------:R-:W1:Y:S01]  /*1bc0*/  LDCU.64 UR16, c[0x0][0x4d0] ;  /* 0x00009a00ff1077ac */ /* 0x000e620008000a00 */
[----:B------:R-:W1:Y:S01]  /*1bd0*/  LDCU UR43, c[0x0][0x390] ;  /* 0x00007200ff2b77ac */ /* 0x000e620008000800 */
[----:B---3--:R-:W-:Y:S02]  /*1be0*/  UIMAD.WIDE.U32 UR4, UR35, UR9, URZ ;  /* 0x00000009230472a5 */ /* 0x008fe4000f8e00ff */
[----:B------:R-:W-:Y:S01]  /*1bf0*/  UISETP.NE.AND UP0, UPT, UR8, 0x1, UPT ;  /* 0x000000010800788c */ /* 0x000fe2000bf05270 */
[----:B------:R-:W3:Y:S04]  /*1c00*/  LDCU UR44, c[0x0][0x38c] ;  /* 0x00007180ff2c77ac */ /* 0x000ee80008000800 */
[----:B------:R-:W-:Y:S01]  /*1c10*/  UMOV UR4, UR5 ;  /* 0x0000000500047c82 */ /* 0x000fe20008000000 */
[----:B------:R-:W1:Y:S01]  /*1c20*/  LDCU.64 UR14, c[0x0][0x4b8] ;  /* 0x00009700ff0e77ac */ /* 0x000e620008000a00 */
[----:B------:R-:W-:-:S02]  /*1c30*/  USHF.R.U32.HI UR6, URZ, UR10, UR4 ;  /* 0x0000000aff067299 */ /* 0x000fc40008011604 */
[----:B------:R-:W-:Y:S02]  /*1c40*/  UIADD3 UR34, UPT, UPT, UR51, UR30, URZ ;  /* 0x0000001e33227290 */ /* 0x000fe4000fffe0ff */
[----:B------:R-:W-:Y:S02]  /*1c50*/  USEL UR6, UR35, UR6, !UP0 ;  /* 0x0000000623067287 */ /* 0x000fe4000c000000 */
[----:B------:R-:W-:Y:S02]  /*1c60*/  UISETP.NE.AND UP0, UPT, UR11, 0x1, UPT ;  /* 0x000000010b00788c */ /* 0x000fe4000bf05270 */
[----:B----4-:R-:W-:Y:S02]  /*1c70*/  UIMAD.WIDE.U32 UR4, UR6, UR12, URZ ;  /* 0x0000000c060472a5 */ /* 0x010fe4000f8e00ff */
[----:B------:R-:W-:Y:S01]  /*1c80*/  UIADD3 UR7, UPT, UPT, -UR6, URZ, URZ ;  /* 0x000000ff06077290 */ /* 0x000fe2000fffe1ff */
[----:B------:R-:W-:-:S03]  /*1c90*/  UMOV UR24, URZ ;  /* 0x000000ff00187c82 */ /* 0x000fc60008000000 */
[----:B------:R-:W-:Y:S01]  /*1ca0*/  UIMAD UR7, UR8, UR7, UR35 ;  /* 0x00000007080772a4 */ /* 0x000fe2000f8e0223 */
[----:B------:R-:W-:Y:S02]  /*1cb0*/  UMOV UR4, UR5 ;  /* 0x0000000500047c82 */ /* 0x000fe40008000000 */
[----:B------:R-:W-:Y:S02]  /*1cc0*/  USHF.R.U32.HI UR13, URZ, UR13, UR4 ;  /* 0x0000000dff0d7299 */ /* 0x000fe40008011604 */
[----:B------:R-:W4:Y:S02]  /*1cd0*/  LDCU.64 UR4, c[0x0][0x4d8] ;  /* 0x00009b00ff0477ac */ /* 0x000f240008000a00 */
[----:B------:R-:W-:-:S04]  /*1ce0*/  USEL UR13, UR6, UR13, !UP0 ;  /* 0x0000000d060d7287 */ /* 0x000fc8000c000000 */
[----:B------:R-:W-:-:S04]  /*1cf0*/  UIADD3 UR12, UPT, UPT, -UR13, URZ, URZ ;  /* 0x000000ff0d0c7290 */ /* 0x000fc8000fffe1ff */
[----:B------:R-:W-:Y:S02]  /*1d00*/  UIMAD UR12, UR11, UR12, UR6 ;  /* 0x0000000c0b0c72a4 */ /* 0x000fe4000f8e0206 */
[----:B-1----:R-:W-:Y:S02]  /*1d10*/  UIMAD UR11, UR7, UR20, UR16 ;  /* 0x00000014070b72a4 */ /* 0x002fe4000f8e0210 */
[----:B------:R-:W-:Y:S01]  /*1d20*/  UIMAD UR12, UR12, UR21, UR17 ;  /* 0x000000150c0c72a4 */ /* 0x000fe2000f8e0211 */
[----:B------:R-:W-:Y:S01]  /*1d30*/  UMOV UR6, UR25 ;  /* 0x0000001900067c82 */ /* 0x000fe20008000000 */
[----:B------:R-:W-:Y:S01]  /*1d40*/  UMOV UR20, URZ ;  /* 0x000000ff00147c82 */ /* 0x000fe20008000000 */
[----:B---3--:R-:W-:-:S09]  /*1d50*/  UMOV UR21, URZ ;  /* 0x000000ff00157c82 */ /* 0x008fd20008000000 */
.L_x_29:
[----:B------:R-:W-:Y:S01]  /*1d60*/  @!P3 MOV R3, 0x4000 ;  /* 0x000040000003b802 */ /* 0x000fe20000000f00 */
[----:B------:R-:W-:Y:S01]  /*1d70*/  ULEA UR9, UR6, UR31, 0x3 ;  /* 0x0000001f06097291 */ /* 0x000fe2000f8e18ff */
[----:B-12---:R-:W-:Y:S11]  /*1d80*/  @P0 BRA `(.L_x_24) ;  /* 0x0000000000100947 */ /* 0x006ff60003800000 */
[----:B------:R-:W-:Y:S04]  /*1d90*/  MOV R4, UR23 ;  /* 0x0000001700047c02 */ /* 0x000fe80008000f00 */
[----:B------:R-:W-:Y:S04]  /*1da0*/  SHF.L.U32 R4, R4, 0x1f, RZ ;  /* 0x0000001f04047819 */ /* 0x000fe800000006ff */
[----:B------:R-:W1:Y:S02]  /*1db0*/  SYNCS.PHASECHK.TRANS64.TRYWAIT P0, [UR9+0xd0], R4 ;  /* 0x0000d004ff0075a7 */ /* 0x000e640008001109 */
[----:B-1----:R-:W-:Y:S05]  /*1dc0*/  @!P0 BRA `(.L_x_25) ;  /* 0x00000080007c8947 */ /* 0x002fea0003800000 */
.L_x_24:
[----:B------:R2:W-:Y:S01]  /*1dd0*/  @!P3 SYNCS.ARRIVE.TRANS64 RZ, [UR9], R3 ;  /* 0x00000003ffffb9a7 */ /* 0x0005e20008000009 */
[----:B------:R-:W-:Y:S04]  /*1de0*/  ULOP3.LUT UR7, UR33, 0x2, URZ, 0xfc, !UPT ;  /* 0x0000000221077892 */ /* 0x000fe8000f8efcff */
[----:B------:R-:W-:Y:S09]  /*1df0*/  UISETP.NE.AND UP0, UPT, UR7, 0x2, UPT ;  /* 0x000000020700788c */ /* 0x000ff2000bf05270 */
[----:B------:R-:W-:Y:S05]  /*1e00*/  BRA.U UP0, `(.L_x_26) ;  /* 0x0000000100047547 */ /* 0x000fea000b800000 */
[----:B----4-:R-:W-:Y:S05]  /*1e10*/  BPT.TRAP 0x1 ;  /* 0x000000040000795c */ /* 0x010fea0000300000 */
.L_x_26:
[----:B------:R-:W-:Y:S04]  /*1e20*/  BSSY.RECONVERGENT B0, `(.L_x_27) ;  /* 0x0000003000007945 */ /* 0x000fe80003800200 */
[----:B------:R-:W-:Y:S05]  /*1e30*/  @P2 BRA `(.L_x_28) ;  /* 0x0000000000042947 */ /* 0x000fea0003800000 */
[----:B----4-:R-:W-:Y:S05]  /*1e40*/  BPT.TRAP 0x1 ;  /* 0x000000040000795c */ /* 0x010fea0000300000 */
.L_x_28:
[----:B----4-:R-:W-:Y:S05]  /*1e50*/  BSYNC.RECONVERGENT B0 ;  /* 0x0000000000007941 */ /* 0x010fea0003800200 */
.L_x_27:
[----:B------:R-:W-:Y:S02]  /*1e60*/  UIADD3 UR7, UPT, UPT, UR6, 0x1, URZ ;  /* 0x0000000106077890 */ /* 0x000fe4000fffe0ff */
[----:B------:R-:W-:Y:S02]  /*1e70*/  ULEA UR16, UR6, UR31, 0xc ;  /* 0x0000001f06107291 */ /* 0x000fe4000f8e60ff */
[----:B------:R-:W-:Y:S02]  /*1e80*/  UISETP.NE.AND UP0, UPT, UR7, 0x1a, UPT ;  /* 0x0000001a0700788c */ /* 0x000fe4000bf05270 */
[----:B------:R-:W-:Y:S02]  /*1e90*/  UIADD3 UR28, UP1, UPT, UR36, 0x80, URZ ;  /* 0x00000080241c7890 */ /* 0x000fe4000ff3e0ff */
[----:B------:R-:W-:Y:S02]  /*1ea0*/  USEL UR8, URZ, 0x1, UP0 ;  /* 0x00000001ff087887 */ /* 0x000fe40008000000 */
[----:B------:R-:W-:Y:S02]  /*1eb0*/  USEL UR25, UR7, URZ, UP0 ;  /* 0x000000ff07197287 */ /* 0x000fe40008000000 */
[----:B------:R-:W-:Y:S02]  /*1ec0*/  ULOP3.LUT UR23, UR23, UR8, URZ, 0x3c, !UPT ;  /* 0x0000000817177292 */ /* 0x000fe4000f8e3cff */
[----:B------:R-:W-:Y:S02]  /*1ed0*/  ULEA UR7, UR25, UR31, 0x3 ;  /* 0x0000001f19077291 */ /* 0x000fe4000f8e18ff */
[----:B------:R-:W-:Y:S02]  /*1ee0*/  ULOP3.LUT UR9, UR9, 0xfefffff8, URZ, 0xc0, !UPT ;  /* 0xfefffff809097892 */ /* 0x000fe4000f8ec0ff */
[----:B------:R-:W-:Y:S01]  /*1ef0*/  USHF.L.U32 UR10, UR24, 0x5, URZ ;  /* 0x00000005180a7899 */ /* 0x000fe200080006ff */
[----:B-1----:R-:W-:Y:S01]  /*1f00*/  MOV R0, UR23 ;  /* 0x0000001700007c02 */ /* 0x002fe20008000f00 */
[----:B------:R-:W-:Y:S02]  /*1f10*/  UIADD3.X UR29, UPT, UPT, URZ, UR37, URZ, UP1, !UPT ;  /* 0x00000025ff1d7290 */ /* 0x000fe40008ffe4ff */
[----:B------:R-:W-:Y:S01]  /*1f20*/  UIADD3 UR8, UPT, UPT, UR16, 0x4400, URZ ;  /* 0x0000440010087890 */ /* 0x000fe2000fffe0ff */
[----:B------:R-:W-:Y:S01]  /*1f30*/  SHF.L.U32 R0, R0, 0x1f, RZ ;  /* 0x0000001f00007819 */ /* 0x000fe200000006ff */
[----:B------:R-:W-:Y:S02]  /*1f40*/  UIADD3 UR26, UP0, UPT, UR36, 0x180, URZ ;  /* 0x00000180241a7890 */ /* 0x000fe4000ff1e0ff */
[----:B------:R-:W-:Y:S01]  /*1f50*/  UIADD3 UR16, UPT, UPT, UR16, 0x1e400, URZ ;  /* 0x0001e40010107890 */ /* 0x000fe2000fffe0ff */
[----:B------:R3:W1:Y:S01]  /*1f60*/  SYNCS.PHASECHK.TRANS64.TRYWAIT P0, [UR7+0xd0], R0 ;  /* 0x0000d000ff0075a7 */ /* 0x0006620008001107 */
[----:B------:R-:W-:Y:S02]  /*1f70*/  UIMAD UR7, UR20, UR14, UR4 ;  /* 0x0000000e140772a4 */ /* 0x000fe4000f8e0204 */
[----:B------:R-:W-:Y:S02]  /*1f80*/  UIMAD UR6, UR21, UR15, UR5 ;  /* 0x0000000f150672a4 */ /* 0x000fe4000f8e0205 */
[----:B------:R-:W-:Y:S02]  /*1f90*/  UIADD3.X UR27, UPT, UPT, URZ, UR37, URZ, UP0, !UPT ;  /* 0x00000025ff1b7290 */ /* 0x000fe400087fe4ff */
[----:B------:R-:W-:Y:S02]  /*1fa0*/  UPRMT UR6, UR7, 0x40, UR6 ;  /* 0x0000004007067896 */ /* 0x000fe40008000006 */
[----:B------:R-:W-:Y:S02]  /*1fb0*/  UIADD3 UR32, UPT, UPT, UR20, 0x1, URZ ;  /* 0x0000000114207890 */ /* 0x000fe4000fffe0ff */
[----:B------:R-:W-:Y:S02]  /*1fc0*/  UPRMT UR6, UR6, 0x5410, URZ ;  /* 0x0000541006067896 */ /* 0x000fe400080000ff */
[----:B------:R-:W-:Y:S02]  /*1fd0*/  UISETP.NE.AND UP2, UPT, UR32, UR44, UPT ;  /* 0x0000002c2000728c */ /* 0x000fe4000bf45270 */
[----:B------:R-:W-:Y:S02]  /*1fe0*/  UIADD3 UR22, UPT, UPT, UR21, 0x1, URZ ;  /* 0x0000000115167890 */ /* 0x000fe4000fffe0ff */
[----:B------:R-:W-:Y:S02]  /*1ff0*/  UIADD3 UR30, UPT, UPT, UR30, 0x1, URZ ;  /* 0x000000011e1e7890 */ /* 0x000fe4000fffe0ff */
[----:B------:R-:W-:Y:S01]  /*2000*/  UIADD3 UR7, UPT, UPT, UR24, 0x1, URZ ;  /* 0x0000000118077890 */ /* 0x000fe2000fffe0ff */
[----:B------:R-:W-:Y:S01]  /*2010*/  UMOV UR40, 0x0 ;  /* 0x0000000000287882 */ /* 0x000fe20000000000 */
[----:B------:R-:W-:Y:S01]  /*2020*/  UMOV UR41, 0x10000000 ;  /* 0x1000000000297882 */ /* 0x000fe20000000000 */
[----:B------:R-:W-:Y:S01]  /*2030*/  UMOV UR17, UR9 ;  /* 0x0000000900117c82 */ /* 0x000fe20008000000 */
[----:B------:R4:W-:Y:S01]  /*2040*/  UTMALDG.4D.IM2COL.2CTA [UR8], [UR28], UR6, desc[UR40] ;  /* 0x000028081c0073b4 */ /* 0x0009e20008259006 */
[----:B------:R-:W-:Y:S01]  /*2050*/  @UP2 UIADD3 UR22, UPT, UPT, UR21, URZ, URZ ;  /* 0x000000ff15162290 */ /* 0x000fe2000fffe0ff */
[----:B------:R-:W-:Y:S03]  /*2060*/  UMOV UR18, UR10 ;  /* 0x0000000a00127c82 */ /* 0x000fe60008000000 */
[----:B------:R-:W-:Y:S01]  /*2070*/  UISETP.NE.AND UP0, UPT, UR22, UR43, UPT ;  /* 0x0000002b1600728c */ /* 0x000fe2000bf05270 */
[----:B------:R2:W-:Y:S10]  /*2080*/  UTMALDG.4D.2CTA [UR16], [UR26], desc[UR40] ;  /* 0x000028101a0075b4 */ /* 0x0005f40008219000 */
[----:B------:R-:W-:Y:S07]  /*2090*/  @UP0 UIADD3 UR7, UPT, UPT, UR24, URZ, URZ ;  /* 0x000000ff18070290 */ /* 0x000fee000fffe0ff */
[----:B------:R-:W-:Y:S01]  /*20a0*/  UMOV UR24, UR7 ;  /* 0x0000000700187c82 */ /* 0x000fe20008000000 */
[----:B----4-:R-:W-:Y:S01]  /*20b0*/  UMOV UR6, UR25 ;  /* 0x0000001900067c82 */ /* 0x010fe20008000000 */
[----:B--2---:R-:W-:Y:S02]  /*20c0*/  USEL UR21, UR22, URZ, UP0 ;  /* 0x000000ff16157287 */ /* 0x004fe40008000000 */
[----:B------:R-:W-:Y:S02]  /*20d0*/  UISETP.NE.AND UP0, UPT, UR30, UR34, UPT ;  /* 0x000000221e00728c */ /* 0x000fe4000bf05270 */
[----:B------:R-:W-:Y:S07]  /*20e0*/  USEL UR20, UR32, URZ, UP2 ;  /* 0x000000ff20147287 */ /* 0x000fee0009000000 */
[----:B---3--:R-:W-:Y:S05]  /*20f0*/  BRA.U UP0, `(.L_x_29) ;  /* 0xfffffffd00187547 */ /* 0x008fea000b83ffff */
.L_x_23:
[----:B------:R-:W-:Y:S01]  /*2100*/  ULEA UR4, UR25, UR31, 0x3 ;  /* 0x0000001f19047291 */ /* 0x000fe2000f8e18ff */
[----:B-1----:R-:W-:Y:S01]  /*2110*/  MOV R0, UR23 ;  /* 0x0000001700007c02 */ /* 0x002fe20008000f00 */
[----:B------:R-:W-:Y:S01]  /*2120*/  @!P1 SYNCS.ARRIVE.TRANS64.A1T0 RZ, [UR31+0x1e8], RZ ;  /* 0x0001e8ffffff99a7 */ /* 0x000fe2000810001f */
[----:B------:R-:W-:Y:S02]  /*2130*/  UISETP.GE.AND UP0, UPT, UR46, 0x1, UPT ;  /* 0x000000012e00788c */ /* 0x000fe4000bf06270 */
[----:B------:R-:W-:-:S04]  /*2140*/  SHF.L.U32 R0, R0, 0x1f, RZ ;  /* 0x0000001f00007819 */ /* 0x000fc800000006ff */
[----:B--2---:R1:W2:Y:S03]  /*2150*/  SYNCS.PHASECHK.TRANS64.TRYWAIT P0, [UR4+0xd0], R0 ;  /* 0x0000d000ff0075a7 */ /* 0x0042a60008001104 */
[----:B------:R-:W-:Y:S05]  /*2160*/  BRA.U !UP0, `(.L_x_30) ;  /* 0x0000000508587547 */ /* 0x000fea000b800000 */
        /* <DEDUP_REMOVED lines=16> */
[----:B------:R-:W-:-:S03]  /*2270*/  UMOV UR32, UR46 ;  /* 0x0000002e00207c82 */ /* 0x000fc60008000000 */
        /* <DEDUP_REMOVED lines=9> */
[----:B---3--:R-:W-:-:S11]  /*2310*/  UMOV UR6, UR25 ;  /* 0x0000001900067c82 */ /* 0x008fd60008000000 */
.L_x_36:
[----:B------:R-:W-:Y:S01]  /*2320*/  @!P3 MOV R3, 0x4000 ;  /* 0x000040000003b802 */ /* 0x000fe20000000f00 */
[----:B------:R-:W-:Y:S01]  /*2330*/  ULEA UR9, UR6, UR31, 0x3 ;  /* 0x0000001f06097291 */ /* 0x000fe2000f8e18ff */
[----:B-12---:R-:W-:Y:S11]  /*2340*/  @P0 BRA `(.L_x_31) ;  /* 0x0000000000100947 */ /* 0x006ff60003800000 */
[----:B------:R-:W-:Y:S04]  /*2350*/  MOV R4, UR23 ;  /* 0x0000001700047c02 */ /* 0x000fe80008000f00 */
[----:B------:R-:W-:Y:S04]  /*2360*/  SHF.L.U32 R4, R4, 0x1f, RZ ;  /* 0x0000001f04047819 */ /* 0x000fe800000006ff */
[----:B------:R-:W1:Y:S02]  /*2370*/  SYNCS.PHASECHK.TRANS64.TRYWAIT P0, [UR9+0xd0], R4 ;  /* 0x0000d004ff0075a7 */ /* 0x000e640008001109 */
[----:B-1----:R-:W-:Y:S05]  /*2380*/  @!P0 BRA `(.L_x_32) ;  /* 0x0000007c00248947 */ /* 0x002fea0003800000 */
.L_x_31:
[----:B------:R2:W-:Y:S01]  /*2390*/  @!P3 SYNCS.ARRIVE.TRANS64 RZ, [UR9], R3 ;  /* 0x00000003ffffb9a7 */ /* 0x0005e20008000009 */
[----:B------:R-:W-:Y:S04]  /*23a0*/  ULOP3.LUT UR7, UR33, 0x2, URZ, 0xfc, !UPT ;  /* 0x0000000221077892 */ /* 0x000fe8000f8efcff */
[----:B------:R-:W-:Y:S09]  /*23b0*/  UISETP.NE.AND UP0, UPT, UR7, 0x2, UPT ;  /* 0x000000020700788c */ /* 0x000ff2000bf05270 */
[----:B------:R-:W-:Y:S05]  /*23c0*/  BRA.U UP0, `(.L_x_33) ;  /* 0x0000000100047547 */ /* 0x000fea000b800000 */
[----:B----4-:R-:W-:Y:S05]  /*23d0*/  BPT.TRAP 0x1 ;  /* 0x000000040000795c */ /* 0x010fea0000300000 */
.L_x_33:
[----:B------:R-:W-:Y:S04]  /*23e0*/  BSSY.RECONVERGENT B0, `(.L_x_34) ;  /* 0x0000003000007945 */ /* 0x000fe80003800200 */
[----:B------:R-:W-:Y:S05]  /*23f0*/  @P2 BRA `(.L_x_35) ;  /* 0x0000000000042947 */ /* 0x000fea0003800000 */
[----:B----4-:R-:W-:Y:S05]  /*2400*/  BPT.TRAP 0x1 ;  /* 0x000000040000795c */ /* 0x010fea0000300000 */
.L_x_35:
[----:B----4-:R-:W-:Y:S05]  /*2410*/  BSYNC.RECONVERGENT B0 ;  /* 0x0000000000007941 */ /* 0x010fea0003800200 */
.L_x_34:
        /* <DEDUP_REMOVED lines=25> */
[----:B------:R-:W-:Y:S01]  /*25b0*/  UIADD3 UR7, UPT, UPT, UR24, 0x1, URZ ;  /* 0x0000000118077890 */ /* 0x000fe2000fffe0ff */
[----:B------:R-:W-:Y:S01]  /*25c0*/  UMOV UR40, 0x0 ;  /* 0x0000000000287882 */ /* 0x000fe20000000000 */
[----:B------:R-:W-:Y:S01]  /*25d0*/  UMOV UR41, 0x10000000 ;  /* 0x1000000000297882 */ /* 0x000fe20000000000 */
[----:B------:R-:W-:Y:S01]  /*25e0*/  UMOV UR17, UR9 ;  /* 0x0000000900117c82 */ /* 0x000fe20008000000 */
[----:B------:R4:W-:Y:S01]  /*25f0*/  UTMALDG.4D.IM2COL.2CTA [UR8], [UR28], UR6, desc[UR40] ;  /* 0x000028081c0073b4 */ /* 0x0009e20008259006 */
[----:B------:R-:W-:Y:S02]  /*2600*/  UMOV UR18, UR10 ;  /* 0x0000000a00127c82 */ /* 0x000fe40008000000 */
[----:B------:R-:W-:Y:S04]  /*2610*/  @UP2 UIADD3 UR22, UPT, UPT, UR21, URZ, URZ ;  /* 0x000000ff15162290 */ /* 0x000fe8000fffe0ff */
[----:B------:R-:W-:Y:S01]  /*2620*/  UISETP.NE.AND UP0, UPT, UR22, UR43, UPT ;  /* 0x0000002b1600728c */ /* 0x000fe2000bf05270 */
[----:B------:R2:W-:Y:S10]  /*2630*/  UTMALDG.4D.2CTA [UR16], [UR26], desc[UR40] ;  /* 0x000028101a0075b4 */ /* 0x0005f40008219000 */
[----:B------:R-:W-:Y:S07]  /*2640*/  @UP0 UIADD3 UR7, UPT, UPT, UR24, URZ, URZ ;  /* 0x000000ff18070290 */ /* 0x000fee000fffe0ff */
[----:B------:R-:W-:Y:S01]  /*2650*/  UMOV UR24, UR7 ;  /* 0x0000000700187c82 */ /* 0x000fe20008000000 */
[----:B----4-:R-:W-:Y:S02]  /*2660*/  UIADD3 UR6, UPT, UPT, UR32, -0x1, URZ ;  /* 0xffffffff20067890 */ /* 0x010fe4000fffe0ff */
[----:B--2---:R-:W-:Y:S02]  /*2670*/  USEL UR21, UR22, URZ, UP0 ;  /* 0x000000ff16157287 */ /* 0x004fe40008000000 */
[----:B------:R-:W-:Y:S02]  /*2680*/  UISETP.GT.U32.AND UP0, UPT, UR32, 0x1, UPT ;  /* 0x000000012000788c */ /* 0x000fe4000bf04070 */
[----:B------:R-:W-:Y:S01]  /*2690*/  USEL UR20, UR30, URZ, UP2 ;  /* 0x000000ff1e147287 */ /* 0x000fe20009000000 */
[----:B------:R-:W-:Y:S01]  /*26a0*/  UMOV UR32, UR6 ;  /* 0x0000000600207c82 */ /* 0x000fe20008000000 */
[----:B------:R-:W-:Y:S05]  /*26b0*/  UMOV UR6, UR25 ;  /* 0x0000001900067c82 */ /* 0x000fea0008000000 */
[----:B---3--:R-:W-:Y:S05]  /*26c0*/  BRA.U UP0, `(.L_x_36) ;  /* 0xfffffffd00147547 */ /* 0x008fea000b83ffff */
.L_x_30:
[----:B------:R-:W-:Y:S01]  /*26d0*/  SHF.L.U32 R3, R2, 0x1f, RZ ;  /* 0x0000001f02037819 */ /* 0x000fe200000006ff */
[----:B------:R-:W-:-:S03]  /*26e0*/  NOP ;  /* 0x0000000000007918 */ /* 0x000fc60000000000 */
[----:B-12---:R-:W1:Y:S02]  /*26f0*/  SYNCS.PHASECHK.TRANS64.TRYWAIT P0, [UR31+0x1f0], R3 ;  /* 0x0001f003ff0075a7 */ /* 0x006e64000800111f */
[----:B-1----:R-:W-:Y:S05]  /*2700*/  @!P0 BRA `(.L_x_37) ;  /* 0x00000078005c8947 */ /* 0x002fea0003800000 */
.L_x_168:
[----:B------:R-:W2:Y:S01]  /*2710*/  LDS.128 R4, [UR31+0x230] ;  /* 0x0002301fff047984 */ /* 0x000ea20008000c00 */
[----:B------:R-:W-:Y:S02]  /*2720*/  UIADD3 UR4, UPT, UPT, UR31, 0x1f8, URZ ;  /* 0x000001f81f047890 */ /* 0x000fe4000fffe0ff */
[----:B------:R-:W-:Y:S01]  /*2730*/  UISETP.GE.AND UP0, UPT, UR39, 0x1, UPT ;  /* 0x000000012700788c */ /* 0x000fe2000bf06270 */
[----:B------:R-:W-:Y:S01]  /*2740*/  @!PT LDS RZ, [RZ] ;  /* 0x00000000fffff984 */ /* 0x000fe20000000800 */
[----:B------:R-:W-:Y:S01]  /*2750*/  @!PT LDS RZ, [RZ] ;  /* 0x00000000fffff984 */ /* 0x000fe20000000800 */
[----:B------:R-:W-:Y:S01]  /*2760*/  @!PT LDS RZ, [RZ] ;  /* 0x00000000fffff984 */ /* 0x000fe20000000800 */
[----:B------:R-:W-:Y:S01]  /*2770*/  @!PT LDS RZ, [RZ] ;  /* 0x00000000fffff984 */ /* 0x000fe20000000800 */
[----:B------:R3:W-:Y:S06]  /*2780*/  MEMBAR.ALL.CTA ;  /* 0x0000000000007992 */ /* 0x0007ec0000008000 */
[----:B---3--:R-:W3:Y:S01]  /*2790*/  FENCE.VIEW.ASYNC.S ;  /* 0x00000000000073c6 */ /* 0x008ee20000000000 */
[----:B------:R-:W-:-:S09]  /*27a0*/  UPRMT UR4, URZ, 0x654, UR4 ;  /* 0x00000654ff047896 */ /* 0x000fd20008000004 */
[----:B---3--:R-:W-:Y:S01]  /*27b0*/  SYNCS.ARRIVE.TRANS64.RED.A1T0 RZ, [UR4], RZ ;  /* 0x000000ffffff79a7 */ /* 0x008fe20008100404 */
[----:B--2---:R-:W-:-:S13]  /*27c0*/  LOP3.LUT P0, RZ, R6, 0x1, RZ, 0xc0, !PT ;  /* 0x0000000106ff7812 */ /* 0x004fda000780c0ff */
[----:B------:R-:W-:Y:S01]  /*27d0*/  VOTEU.ANY UP1, P0 ;  /* 0x0000000000ff7886 */ /* 0x000fe20000020100 */
[----:B------:R-:W-:-:S13]  /*27e0*/  PLOP3.LUT P0, PT, PT, PT, UP1, 0x80, 0x8 ;  /* 0x000000000008781c */ /* 0x000fda0003f0f018 */
[----:B-1----:R-:W-:Y:S02]  /*27f0*/  @P0 MOV R0, R4 ;  /* 0x0000000400000202 */ /* 0x002fe40000000f00 */
[----:B------:R-:W-:Y:S02]  /*2800*/  @P0 LOP3.LUT R4, R5, 0xffff, RZ, 0xc0, !PT ;  /* 0x0000ffff05040812 */ /* 0x000fe400078ec0ff */
[----:B------:R-:W-:Y:S02]  /*2810*/  @P0 R2UR UR6, R0 ;  /* 0x00000000000602ca */ /* 0x000fe400000e0000 */
[----:B------:R-:W-:-:S11]  /*2820*/  @P0 R2UR UR5, R4 ;  /* 0x00000000040502ca */ /* 0x000fd600000e0000 */
[----:B------:R-:W-:Y:S02]  /*2830*/  @UP1 UMOV UR42, UR6 ;  /* 0x00000006002a1c82 */ /* 0x000fe40008000000 */
[----:B------:R-:W-:Y:S01]  /*2840*/  @UP1 UMOV UR38, UR5 ;  /* 0x0000000500261c82 */ /* 0x000fe20008000000 */
[----:B------:R-:W-:Y:S05]  /*2850*/  BRA.U !UP0, `(.L_x_38) ;  /* 0x0000000108d47547 */ /* 0x000fea000b800000 */
[----:B------:R-:W1:Y:S01]  /*2860*/  LDCU.128 UR16, c[0x0][0xb10] ;  /* 0x00016200ff1077ac */ /* 0x000e620008000c00 */
[----:B------:R-:W2:Y:S01]  /*2870*/  LDCU UR21, c[0x0][0xb20] ;  /* 0x00016400ff1577ac */ /* 0x000ea20008000800 */
[----:B------:R-:W3:Y:S01]  /*2880*/  LDCU UR20, c[0x0][0xb0c] ;  /* 0x00016180ff1477ac */ /* 0x000ee20008000800 */
[----:B------:R-:W4:Y:S01]  /*2890*/  LDCU.64 UR8, c[0x0][0xb28] ;  /* 0x00016500ff0877ac */ /* 0x000f220008000a00 */
[----:B------:R-:W-:Y:S02]  /*28a0*/  UISETP.NE.AND UP3, UPT, UR39, 0x1, UPT ;  /* 0x000000012700788c */ /* 0x000fe4000bf65270 */
[----:B-1----:R-:W-:Y:S02]  /*28b0*/  UIMAD.WIDE.U32 UR4, UR47, UR19, URZ ;  /* 0x000000132f0472a5 */ /* 0x002fe4000f8e00ff */
[----:B------:R-:W-:Y:S02]  /*28c0*/  UIMAD.WIDE.U32 UR6, UR49, UR16, URZ ;  /* 0x00000010310672a5 */ /* 0x000fe4000f8e00ff */
[----:B------:R-:W-:-:S02]  /*28d0*/  UISETP.NE.AND UP0, UPT, UR18, 0x1, UPT ;  /* 0x000000011200788c */ /* 0x000fc4000bf05270 */
[----:B------:R-:W-:Y:S01]  /*28e0*/  UIMAD.WIDE.U32 UR14, UR38, UR19, URZ ;  /* 0x00000013260e72a5 */ /* 0x000fe2000f8e00ff */
[----:B------:R-:W-:Y:S02]  /*28f0*/  UMOV UR4, UR5 ;  /* 0x0000000500047c82 */ /* 0x000fe40008000000 */
[----:B------:R-:W-:Y:S01]  /*2900*/  UMOV UR6, UR7 ;  /* 0x0000000700067c82 */ /* 0x000fe20008000000 */
[----:B--2---:R-:W-:Y:S02]  /*2910*/  USHF.R.U32.HI UR4, URZ, UR21, UR4 ;  /* 0x00000015ff047299 */ /* 0x004fe40008011604 */
[----:B---3--:R-:W-:Y:S02]  /*2920*/  UISETP.NE.AND UP2, UPT, UR20, 0x1, UPT ;  /* 0x000000011400788c */ /* 0x008fe4000bf45270 */
[----:B------:R-:W-:Y:S02]  /*2930*/  USHF.R.U32.HI UR6, URZ, UR17, UR6 ;  /* 0x00000011ff067299 */ /* 0x000fe40008011606 */
[----:B------:R-:W-:-:S02]  /*2940*/  USEL UR5, UR47, UR4, !UP0 ;  /* 0x000000042f057287 */ /* 0x000fc4000c000000 */
[----:B------:R-:W-:Y:S02]  /*2950*/  USEL UR6, UR49, UR6, !UP2 ;  /* 0x0000000631067287 */ /* 0x000fe4000d000000 */
[----:B----4-:R-:W-:Y:S01]  /*2960*/  UIMAD.WIDE.U32 UR10, UR5, UR8, URZ ;  /* 0x00000008050a72a5 */ /* 0x010fe2000f8e00ff */
[----:B------:R-:W-:Y:S01]  /*2970*/  UMOV UR4, UR15 ;  /* 0x0000000f00047c82 */ /* 0x000fe20008000000 */
[----:B------:R-:W-:Y:S02]  /*2980*/  UIMAD.WIDE.U32 UR12, UR42, UR16, URZ ;  /* 0x000000102a0c72a5 */ /* 0x000fe4000f8e00ff */
[----:B------:R-:W-:-:S03]  /*2990*/  UIMAD.WIDE.U32 UR14, UR6, UR8, URZ ;  /* 0x00000008060e72a5 */ /* 0x000fc6000f8e00ff */
[----:B------:R-:W-:Y:S01]  /*29a0*/  UMOV UR10, UR11 ;  /* 0x0000000b000a7c82 */ /* 0x000fe20008000000 */
[----:B------:R-:W-:Y:S02]  /*29b0*/  USHF.R.U32.HI UR4, URZ, UR21, UR4 ;  /* 0x00000015ff047299 */ /* 0x000fe40008011604 */
[----:B------:R-:W-:Y:S01]  /*29c0*/  @UP3 USHF.R.U32.HI UR5, URZ, UR9, UR10 ;  /* 0x00000009ff053299 */ /* 0x000fe2000801160a */
[----:B------:R-:W-:Y:S01]  /*29d0*/  UMOV UR12, UR13 ;  /* 0x0000000d000c7c82 */ /* 0x000fe20008000000 */
[----:B------:R-:W-:Y:S01]  /*29e0*/  UMOV UR14, UR15 ;  /* 0x0000000f000e7c82 */ /* 0x000fe20008000000 */
[----:B------:R-:W-:Y:S02]  /*29f0*/  USHF.R.U32.HI UR17, URZ, UR17, UR12 ;  /* 0x00000011ff117299 */ /* 0x000fe4000801160c */
[----:B------:R-:W-:Y:S02]  /*2a00*/  USEL UR4, UR38, UR4, !UP0 ;  /* 0x0000000426047287 */ /* 0x000fe4000c000000 */
[----:B------:R-:W-:-:S02]  /*2a10*/  @UP3 USHF.R.U32.HI UR6, URZ, UR9, UR14 ;  /* 0x00000009ff063299 */ /* 0x000fc4000801160e */
[----:B------:R-:W-:Y:S02]  /*2a20*/  UIMAD UR7, UR39, UR5, URZ ;  /* 0x00000005270772a4 */ /* 0x000fe4000f8e02ff */
[----:B------:R-:W-:Y:S02]  /*2a30*/  USEL UR5, UR42, UR17, !UP2 ;  /* 0x000000112a057287 */ /* 0x000fe4000d000000 */
[----:B------:R-:W-:Y:S02]  /*2a40*/  UIMAD UR10, UR39, UR6, URZ ;  /* 0x00000006270a72a4 */ /* 0x000fe4000f8e02ff */
[----:B------:R-:W-:Y:S02]  /*2a50*/  UISETP.GE.AND UP0, UPT, UR4, UR7, UPT ;  /* 0x000000070400728c */ /* 0x000fe4000bf06270 */
[----:B------:R-:W-:Y:S02]  /*2a60*/  UIMAD.WIDE.U32 UR12, UR4, UR8, URZ ;  /* 0x00000008040c72a5 */ /* 0x000fe4000f8e00ff */
[----:B------:R-:W-:-:S02]  /*2a70*/  UISETP.GE.OR UP0, UPT, UR5, UR10, UP0 ;  /* 0x0000000a0500728c */ /* 0x000fc40008706670 */
[----:B------:R-:W-:Y:S02]  /*2a80*/  UIMAD.WIDE.U32 UR10, UR5, UR8, URZ ;  /* 0x00000008050a72a5 */ /* 0x000fe4000f8e00ff */
[----:B------:R-:W-:Y:S01]  /*2a90*/  UIADD3 UR12, UPT, UPT, -UR4, URZ, URZ ;  /* 0x000000ff040c7290 */ /* 0x000fe2000fffe1ff */
[----:B------:R-:W-:Y:S01]  /*2aa0*/  UMOV UR8, UR13 ;  /* 0x0000000d00087c82 */ /* 0x000fe20008000000 */
[----:B------:R-:W-:Y:S02]  /*2ab0*/  UIADD3 UR10, UPT, UPT, -UR5, URZ, URZ ;  /* 0x000000ff050a7290 */ /* 0x000fe4000fffe1ff */
[----:B------:R-:W-:-:S03]  /*2ac0*/  USHF.R.U32.HI UR8, URZ, UR9, UR8 ;  /* 0x00000009ff087299 */ /* 0x000fc60008011608 */
[----:B------:R-:W-:Y:S01]  /*2ad0*/  @!UP0 UMOV UR7, UR11 ;  /* 0x0000000b00078c82 */ /* 0x000fe20008000000 */
[----:B------:R-:W-:Y:S02]  /*2ae0*/  UIMAD UR12, UR18, UR12, UR38 ;  /* 0x0000000c120c72a4 */ /* 0x000fe4000f8e0226 */
[----:B------:R-:W-:Y:S02]  /*2af0*/  USEL UR8, UR4, UR8, !UP3 ;  /* 0x0000000804087287 */ /* 0x000fe4000d800000 */
[----:B------:R-:W-:Y:S02]  /*2b00*/  @!UP0 USHF.R.U32.HI UR7, URZ, UR9, UR7 ;  /* 0x00000009ff078299 */ /* 0x000fe40008011607 */
[----:B------:R-:W-:Y:S02]  /*2b10*/  UIADD3 UR9, UPT, UPT, -UR8, URZ, URZ ;  /* 0x000000ff08097290 */ /* 0x000fe4000fffe1ff */
[----:B------:R-:W-:Y:S02]  /*2b20*/  @!UP0 USEL UR7, UR5, UR7, !UP3 ;  /* 0x0000000705078287 */ /* 0x000fe4000d800000 */
[----:B------:R-:W-:-:S02]  /*2b30*/  UIMAD UR9, UR39, UR9, UR4 ;  /* 0x00000009270972a4 */ /* 0x000fc4000f8e0204 */
[----:B------:R-:W-:Y:S02]  /*2b40*/  @!UP0 UIADD3 UR8, UPT, UPT, UR8, -UR7, URZ ;  /* 0x8000000708088290 */ /* 0x000fe4000fffe0ff */
[----:B------:R-:W-:Y:S02]  /*2b50*/  @!UP0 UIMAD UR7, UR9, UR6, UR7 ;  /* 0x00000006090782a4 */ /* 0x000fe4000f8e0207 */
[----:B------:R-:W-:Y:S02]  /*2b60*/  @!UP0 UIMAD UR4, UR39, UR8, UR5 ;  /* 0x00000008270482a4 */ /* 0x000fe4000f8e0205 */
[----:B------:R-:W-:Y:S02]  /*2b70*/  UIMAD UR6, UR20, UR10, UR42 ;  /* 0x0000000a140672a4 */ /* 0x000fe4000f8e022a */
[----:B------:R-:W-:Y:S01]  /*2b80*/  UIMAD UR38, UR4, UR18, UR12 ;  /* 0x00000012042672a4 */ /* 0x000fe2000f8e020c */
[----:B------:R-:W-:Y:S02]  /*2b90*/  @!UP0 UMOV UR5, UR7 ;  /* 0x0000000700058c82 */ /* 0x000fe40008000000 */
[----:B------:R-:W-:-:S12]  /*2ba0*/  UIMAD UR42, UR5, UR20, UR6 ;  /* 0x00000014052a72a4 */ /* 0x000fd8000f8e0206 */
.L_x_38:
[----:B------:R-:W1:Y:S02]  /*2bb0*/  LDCU UR4, c[0x0][0xb30] ;  /* 0x00016600ff0477ac */ /* 0x000e640008000800 */
[----:B-1----:R-:W-:-:S09]  /*2bc0*/  UISETP.NE.AND UP0, UPT, UR4, 0x1, UPT ;  /* 0x000000010400788c */ /* 0x002fd2000bf05270 */
[----:B------:R-:W-:Y:S05]  /*2bd0*/  BRA.U UP0, `(.L_x_39) ;  /* 0x0000000100447547 */ /* 0x000fea000b800000 */
[----:B------:R-:W1:Y:S01]  /*2be0*/  LDCU.128 UR8, c[0x0][0xb10] ;  /* 0x00016200ff0877ac */ /* 0x000e620008000c00 */
[----:B------:R-:W2:Y:S01]  /*2bf0*/  LDCU UR12, c[0x0][0xb0c] ;  /* 0x00016180ff0c77ac */ /* 0x000ea20008000800 */
[----:B------:R-:W3:Y:S01]  /*2c00*/  LDCU UR13, c[0x0][0xb20] ;  /* 0x00016400ff0d77ac */ /* 0x000ee20008000800 */
[----:B-1----:R-:W-:Y:S02]  /*2c10*/  UIMAD.WIDE.U32 UR6, UR42, UR8, URZ ;  /* 0x000000082a0672a5 */ /* 0x002fe4000f8e00ff */
[----:B------:R-:W-:Y:S02]  /*2c20*/  UIMAD.WIDE.U32 UR4, UR38, UR11, URZ ;  /* 0x0000000b260472a5 */ /* 0x000fe4000f8e00ff */
[----:B--2---:R-:W-:Y:S02]  /*2c30*/  UISETP.NE.AND UP2, UPT, UR12, 0x1, UPT ;  /* 0x000000010c00788c */ /* 0x004fe4000bf45270 */
[----:B------:R-:W-:Y:S01]  /*2c40*/  UISETP.NE.AND UP0, UPT, UR10, 0x1, UPT ;  /* 0x000000010a00788c */ /* 0x000fe2000bf05270 */
[----:B------:R-:W-:-:S02]  /*2c50*/  UMOV UR6, UR7 ;  /* 0x0000000700067c82 */ /* 0x000fc40008000000 */
[----:B------:R-:W-:Y:S01]  /*2c60*/  UMOV UR4, UR5 ;  /* 0x0000000500047c82 */ /* 0x000fe20008000000 */
[----:B------:R-:W-:Y:S02]  /*2c70*/  USHF.R.U32.HI UR6, URZ, UR9, UR6 ;  /* 0x00000009ff067299 */ /* 0x000fe40008011606 */
[----:B---3--:R-:W-:Y:S02]  /*2c80*/  USHF.R.U32.HI UR4, URZ, UR13, UR4 ;  /* 0x0000000dff047299 */ /* 0x008fe40008011604 */
[----:B------:R-:W-:Y:S02]  /*2c90*/  USEL UR5, UR42, UR6, !UP2 ;  /* 0x000000062a057287 */ /* 0x000fe4000d000000 */
[----:B------:R-:W-:-:S04]  /*2ca0*/  USEL UR4, UR38, UR4, !UP0 ;  /* 0x0000000426047287 */ /* 0x000fc8000c000000 */
[----:B------:R-:W-:Y:S02]  /*2cb0*/  UIADD3 UR6, UPT, UPT, UR5, -UR4, URZ ;  /* 0x8000000405067290 */ /* 0x000fe4000fffe0ff */
[----:B------:R-:W-:Y:S02]  /*2cc0*/  UIADD3 UR4, UPT, UPT, -UR5, UR4, URZ ;  /* 0x0000000405047290 */ /* 0x000fe4000fffe1ff */
[----:B------:R-:W-:Y:S02]  /*2cd0*/  UIMAD UR38, UR6, UR10, UR38 ;  /* 0x0000000a062672a4 */ /* 0x000fe4000f8e0226 */
[----:B------:R-:W-:-:S12]  /*2ce0*/  UIMAD UR42, UR4, UR12, UR42 ;  /* 0x0000000c042a72a4 */ /* 0x000fd8000f8e022a */
.L_x_39:
[----:B------:R-:W-:Y:S01]  /*2cf0*/  R2UR UR5, R48 ;  /* 0x00000000300572ca */ /* 0x000fe200000e0000 */
[----:B------:R-:W-:Y:S01]  /*2d00*/  UMOV UR30, UR34 ;  /* 0x00000022001e7c82 */ /* 0x000fe20008000000 */
[----:B------:R-:W-:Y:S02]  /*2d10*/  R2UR UR4, R47 ;  /* 0x000000002f0472ca */ /* 0x000fe400000e0000 */
[----:B------:R-:W-:Y:S02]  /*2d20*/  PLOP3.LUT P1, PT, PT, PT, PT, 0x80, 0x8 ;  /* 0x000000000008781c */ /* 0x000fe40003f2f070 */
[----:B------:R-:W-:-:S07]  /*2d30*/  LOP3.LUT R2, R2, 0x1, RZ, 0x3c, !PT ;  /* 0x0000000102027812 */ /* 0x000fce00078e3cff */
[----:B------:R-:W-:Y:S02]  /*2d40*/  UIADD3 UR45, UPT, UPT, UR42, UR5, URZ ;  /* 0x000000052a2d7290 */ /* 0x000fe4000fffe0ff */
[----:B------:R-:W-:Y:S01]  /*2d50*/  UIADD3 UR20, UPT, UPT, UR38, UR4, URZ ;  /* 0x0000000426147290 */ /* 0x000fe2000fffe0ff */
[----:B------:R-:W-:Y:S11]  /*2d60*/  BRA.U UP1, `(.L_x_40) ;  /* 0xffffffed01487547 */ /* 0x000ff6000b83ffff */
[----:B------:R-:W-:Y:S01]  /*2d70*/  UIADD3 UR31, UPT, UPT, UR31, 0xd0, URZ ;  /* 0x000000d01f1f7890 */ /* 0x000fe2000fffe0ff */
[----:B------:R-:W-:-:S03]  /*2d80*/  MOV R2, UR23 ;  /* 0x0000001700027c02 */ /* 0x000fc60008000f00 */
[----:B------:R-:W-:Y:S01]  /*2d90*/  ULEA UR4, UR25, UR31, 0x3 ;  /* 0x0000001f19047291 */ /* 0x000fe2000f8e18ff */
[----:B------:R-:W-:-:S08]  /*2da0*/  SHF.L.U32 R2, R2, 0x1f, RZ ;  /* 0x0000001f02027819 */ /* 0x000fd000000006ff */
[----:B------:R-:W1:Y:S02]  /*2db0*/  SYNCS.PHASECHK.TRANS64.TRYWAIT P0, [UR4], R2 ;  /* 0x00000002ff0075a7 */ /* 0x000e640008001104 */
[----:B-1----:R-:W-:Y:S05]  /*2dc0*/  @!P0 BRA `(.L_x_41) ;  /* 0x0000007000c48947 */ /* 0x002fea0003800000 */
.L_x_170:
[----:B------:R-:W-:-:S04]  /*2dd0*/  UIADD3 UR4, UPT, UPT, UR25, 0x1, URZ ;  /* 0x0000000119047890 */ /* 0x000fc8000fffe0ff */
[----:B------:R-:W-:-:S04]  /*2de0*/  UISETP.NE.AND UP0, UPT, UR4, 0x1a, UPT ;  /* 0x0000001a0400788c */ /* 0x000fc8000bf05270 */
[----:B------:R-:W-:Y:S02]  /*2df0*/  USEL UR5, URZ, 0x1, UP0 ;  /* 0x00000001ff057887 */ /* 0x000fe40008000000 */
[----:B------:R-:W-:Y:S02]  /*2e00*/  USEL UR4, UR4, URZ, UP0 ;  /* 0x000000ff04047287 */ /* 0x000fe40008000000 */
[----:B------:R-:W-:Y:S02]  /*2e10*/  ULOP3.LUT UR6, UR23, UR5, URZ, 0x3c, !UPT ;  /* 0x0000000517067292 */ /* 0x000fe4000f8e3cff */
[----:B------:R-:W-:-:S04]  /*2e20*/  ULEA UR5, UR4, UR31, 0x3 ;  /* 0x0000001f04057291 */ /* 0x000fc8000f8e18ff */
[----:B-1----:R-:W-:-:S04]  /*2e30*/  MOV R2, UR6 ;  /* 0x0000000600027c02 */ /* 0x002fc80008000f00 */
[----:B------:R-:W-:-:S04]  /*2e40*/  SHF.L.U32 R2, R2, 0x1f, RZ ;  /* 0x0000001f02027819 */ /* 0x000fc800000006ff */
[----:B------:R-:W1:Y:S02]  /*2e50*/  SYNCS.PHASECHK.TRANS64.TRYWAIT P0, [UR5], R2 ;  /* 0x00000002ff0075a7 */ /* 0x000e640008001105 */
[----:B-1----:R-:W-:Y:S05]  /*2e60*/  @!P0 BRA `(.L_x_42) ;  /* 0x0000007000b48947 */ /* 0x002fea0003800000 */
.L_x_172:
        /* <DEDUP_REMOVED lines=10> */
.L_x_174:
        /* <DEDUP_REMOVED lines=10> */
.L_x_176:
        /* <DEDUP_REMOVED lines=10> */
.L_x_178:
        /* <DEDUP_REMOVED lines=10> */
.L_x_180:
        /* <DEDUP_REMOVED lines=10> */
.L_x_182:
        /* <DEDUP_REMOVED lines=10> */
.L_x_184:
        /* <DEDUP_REMOVED lines=10> */
.L_x_186:
        /* <DEDUP_REMOVED lines=10> */
.L_x_188:
        /* <DEDUP_REMOVED lines=10> */
.L_x_190:
        /* <DEDUP_REMOVED lines=10> */
.L_x_192:
        /* <DEDUP_REMOVED lines=10> */
.L_x_194:
        /* <DEDUP_REMOVED lines=10> */
.L_x_196:
        /* <DEDUP_REMOVED lines=10> */
.L_x_198:
        /* <DEDUP_REMOVED lines=10> */
.L_x_200:
        /* <DEDUP_REMOVED lines=10> */
.L_x_202:
        /* <DEDUP_REMOVED lines=10> */
.L_x_204:
        /* <DEDUP_REMOVED lines=10> */
.L_x_206:
        /* <DEDUP_REMOVED lines=10> */
.L_x_208:
        /* <DEDUP_REMOVED lines=10> */
.L_x_210:
        /* <DEDUP_REMOVED lines=10> */
.L_x_212:
        /* <DEDUP_REMOVED lines=10> */
.L_x_214:
        /* <DEDUP_REMOVED lines=10> */
.L_x_216:
        /* <DEDUP_REMOVED lines=10> */
.L_x_218:
[----:B------:R-:W-:-:S04]  /*3cd0*/  UIADD3 UR4, UPT, UPT, UR4, 0x1, URZ ;  /* 0x0000000104047890 */ /* 0x000fc8000fffe0ff */
[----:B------:R-:W-:-:S04]  /*3ce0*/  UISETP.NE.AND UP0, UPT, UR4, 0x1a, UPT ;  /* 0x0000001a0400788c */ /* 0x000fc8000bf05270 */
[----:B------:R-:W-:Y:S02]  /*3cf0*/  USEL UR5, URZ, 0x1, UP0 ;  /* 0x00000001ff057887 */ /* 0x000fe40008000000 */
[----:B------:R-:W-:Y:S02]  /*3d00*/  USEL UR4, UR4, URZ, UP0 ;  /* 0x000000ff04047287 */ /* 0x000fe40008000000 */
[----:B------:R-:W-:Y:S02]  /*3d10*/  ULOP3.LUT UR5, UR6, UR5, URZ, 0x3c, !UPT ;  /* 0x0000000506057292 */ /* 0x000fe4000f8e3cff */
[----:B------:R-:W-:-:S04]  /*3d20*/  ULEA UR4, UR4, UR31, 0x3 ;  /* 0x0000001f04047291 */ /* 0x000fc8000f8e18ff */
[----:B-1----:R-:W-:Y:S02]  /*3d30*/  IMAD.U32 R2, RZ, RZ, UR5 ;  /* 0x00000005ff027e24 */ /* 0x002fe4000f8e00ff */
[----:B------:R-:W-:-:S03]  /*3d40*/  MOV R0, UR4 ;  /* 0x0000000400007c02 */ /* 0x000fc60008000f00 */
[----:B------:R-:W-:-:S07]  /*3d50*/  SHF.L.U32 R2, R2, 0x1f, RZ ;  /* 0x0000001f02027819 */ /* 0x000fce00000006ff */
.L_x_66:
[----:B-1----:R1:W2:Y:S02]  /*3d60*/  SYNCS.PHASECHK.TRANS64.TRYWAIT P0, [R0+URZ], R2 ;  /* 0x00000002000075a7 */ /* 0x0022a400080011ff */
[----:B--2---:R-:W-:Y:S05]  /*3d70*/  @!P0 NANOSLEEP.SYNCS 0x989680 ;  /* 0x009896800000895d */ /* 0x004fea0003900000 */
[----:B------:R-:W2:Y:S02]  /*3d80*/  @!P0 SYNCS.PHASECHK.TRANS64 P0, [R0+URZ], R2 ;  /* 0x00000002000085a7 */ /* 0x000ea400080010ff */
[----:B--2---:R-:W-:Y:S05]  /*3d90*/  @P0 EXIT ;  /* 0x000000000000094d */ /* 0x004fea0003800000 */
[----:B------:R-:W-:Y:S05]  /*3da0*/  BRA `(.L_x_66) ;  /* 0xfffffffc00ec7947 */ /* 0x000fea000383ffff */
.L_x_22:
[----:B------:R-:W2:Y:S02]  /*3db0*/  S2UR UR4, SR_CgaCtaId ;  /* 0x00000000000479c3 */ /* 0x000ea40000008800 */
[----:B--2---:R-:W-:-:S04]  /*3dc0*/  UISETP.NE.AND UP0, UPT, UR4, URZ, UPT ;  /* 0x000000ff0400728c */ /* 0x004fc8000bf05270 */
[----:B------:R-:W-:-:S09]  /*3dd0*/  UISETP.NE.OR UP0, UPT, UR18, 0x1, UP0 ;  /* 0x000000011200788c */ /* 0x000fd20008705670 */
[----:B------:R-:W-:Y:S05]  /*3de0*/  BRA.U UP0, `(.L_x_67) ;  /* 0x0000000100b47547 */ /* 0x000fea000b800000 */
[----:B------:R-:W2:Y:S01]  /*3df0*/  S2UR UR5, SR_CgaCtaId ;  /* 0x00000000000579c3 */ /* 0x000ea20000008800 */
[----:B------:R-:W-:Y:S01]  /*3e00*/  UMOV UR4, 0x400 ;  /* 0x0000040000047882 */ /* 0x000fe20000000000 */
[----:B------:R-:W-:Y:S01]  /*3e10*/  HFMA2 R2, -RZ, RZ, 0, 5.9604644775390625e-08 ;  /* 0x00000001ff027431 */ /* 0x000fe200000001ff */
[----:B------:R-:W-:Y:S01]  /*3e20*/  ISETP.GE.U32.AND P0, PT, R3, 0x2, PT ;  /* 0x000000020300780c */ /* 0x000fe20003f06070 */
[----:B------:R-:W-:Y:S01]  /*3e30*/  IMAD.MOV.U32 R8, RZ, RZ, RZ ;  /* 0x000000ffff087224 */ /* 0x000fe200078e00ff */
[----:B--2---:R-:W-:-:S04]  /*3e40*/  ULEA UR4, UR5, UR4, 0x18 ;  /* 0x0000000405047291 */ /* 0x004fc8000f8ec0ff */
[----:B------:R-:W-:Y:S02]  /*3e50*/  UIADD3 UR5, UPT, UPT, UR4, 0x1f8, URZ ;  /* 0x000001f804057890 */ /* 0x000fe4000fffe0ff */
[----:B------:R-:W-:Y:S02]  /*3e60*/  UIADD3 UR8, UPT, UPT, UR4, 0x1f0, URZ ;  /* 0x000001f004087890 */ /* 0x000fe4000fffe0ff */
[----:B------:R-:W-:-:S12]  /*3e70*/  UPRMT UR5, URZ, 0x654, UR5 ;  /* 0x00000654ff057896 */ /* 0x000fd80008000005 */
.L_x_70:
[----:B------:R-:W-:Y:S01]  /*3e80*/  SHF.L.U32 R6, R2, 0x1f, RZ ;  /* 0x0000001f02067819 */ /* 0x000fe200000006ff */
[----:B------:R-:W-:Y:S02]  /*3e90*/  IMAD.U32 R4, RZ, RZ, UR8 ;  /* 0x00000008ff047e24 */ /* 0x000fe4000f8e00ff */
[----:B------:R-:W-:Y:S01]  /*3ea0*/  @!P0 IMAD.MOV.U32 R5, RZ, RZ, 0x10 ;  /* 0x00000010ff058424 */ /* 0x000fe200078e00ff */
[----:B------:R-:W2:Y:S02]  /*3eb0*/  SYNCS.PHASECHK.TRANS64.TRYWAIT P1, [UR4+0x1f8], R6 ;  /* 0x0001f806ff0075a7 */ /* 0x000ea40008021104 */
[----:B------:R-:W-:-:S04]  /*3ec0*/  PRMT R4, R3, 0x654, R4 ;  /* 0x0000065403047816 */ /* 0x000fc80000000004 */
[----:B------:R-:W-:Y:S01]  /*3ed0*/  SEL R0, R4, R0, !P0 ;  /* 0x0000000004007207 */ /* 0x000fe20004000000 */
[----:B--2---:R-:W-:Y:S06]  /*3ee0*/  @!P1 BRA `(.L_x_68) ;  /* 0x0000006800d49947 */ /* 0x004fec0003800000 */
.L_x_220:
[----:B------:R-:W-:Y:S01]  /*3ef0*/  UIADD3 UR6, UPT, UPT, UR4, 0x230, URZ ;  /* 0x0000023004067890 */ /* 0x000fe2000fffe0ff */
[----:B------:R3:W-:Y:S01]  /*3f00*/  @!P0 SYNCS.ARRIVE.TRANS64.RED RZ, [R0+URZ], R5 ;  /* 0x0000000500ff89a7 */ /* 0x0007e200080004ff */
[----:B------:R-:W-:Y:S01]  /*3f10*/  UIADD3 UR7, UPT, UPT, UR4, 0x1f0, URZ ;  /* 0x000001f004077890 */ /* 0x000fe2000fffe0ff */
[----:B------:R-:W-:-:S08]  /*3f20*/  LOP3.LUT R2, R2, 0x1, RZ, 0x3c, !PT ;  /* 0x0000000102027812 */ /* 0x000fd000078e3cff */
[----:B------:R-:W-:Y:S06]  /*3f30*/  UGETNEXTWORKID.BROADCAST [UR6], [UR7] ;  /* 0x00000000060073ca */ /* 0x000fec0008000100 */
[----:B---3--:R-:W-:-:S04]  /*3f40*/  SHF.L.U32 R5, R8, 0x1f, RZ ;  /* 0x0000001f08057819 */ /* 0x008fc800000006ff */
[----:B------:R-:W3:Y:S02]  /*3f50*/  SYNCS.PHASECHK.TRANS64.TRYWAIT P1, [UR4+0x1f0], R5 ;  /* 0x0001f005ff0075a7 */ /* 0x000ee40008021104 */
[----:B---3--:R-:W-:Y:S05]  /*3f60*/  @!P1 BRA `(.L_x_69) ;  /* 0x0000006800cc9947 */ /* 0x008fea0003800000 */
.L_x_222:
[----:B--2---:R-:W2:Y:S01]  /*3f70*/  LDS.128 R4, [UR4+0x230] ;  /* 0x00023004ff047984 */ /* 0x004ea20008000c00 */
[----:B------:R-:W-:Y:S01]  /*3f80*/  LOP3.LUT R8, R8, 0x1, RZ, 0x3c, !PT ;  /* 0x0000000108087812 */ /* 0x000fe200078e3cff */
[----:B------:R-:W-:Y:S01]  /*3f90*/  @!PT LDS RZ, [RZ] ;  /* 0x00000000fffff984 */ /* 0x000fe20000000800 */
[----:B------:R-:W-:Y:S01]  /*3fa0*/  @!PT LDS RZ, [RZ] ;  /* 0x00000000fffff984 */ /* 0x000fe20000000800 */
[----:B------:R-:W-:Y:S01]  /*3fb0*/  @!PT LDS RZ, [RZ] ;  /* 0x00000000fffff984 */ /* 0x000fe20000000800 */
[----:B------:R-:W-:Y:S01]  /*3fc0*/  @!PT LDS RZ, [RZ] ;  /* 0x00000000fffff984 */ /* 0x000fe20000000800 */
[----:B------:R3:W-:Y:S06]  /*3fd0*/  MEMBAR.ALL.CTA ;  /* 0x0000000000007992 */ /* 0x0007ec0000008000 */
[----:B---3--:R-:W3:Y:S02]  /*3fe0*/  FENCE.VIEW.ASYNC.S ;  /* 0x00000000000073c6 */ /* 0x008ee40000000000 */
[----:B---3--:R-:W-:Y:S01]  /*3ff0*/  SYNCS.ARRIVE.TRANS64.RED.A1T0 RZ, [UR5], RZ ;  /* 0x000000ffffff79a7 */ /* 0x008fe20008100405 */
[----:B--2---:R-:W-:-:S13]  /*4000*/  LOP3.LUT P1, RZ, R6, 0x1, RZ, 0xc0, !PT ;  /* 0x0000000106ff7812 */ /* 0x004fda000782c0ff */
[----:B------:R-:W-:Y:S05]  /*4010*/  @P1 BRA `(.L_x_70) ;  /* 0xfffffffc00981947 */ /* 0x000fea000383ffff */
[----:B------:R-:W-:-:S04]  /*4020*/  SHF.L.U32 R0, R2, 0x1f, RZ ;  /* 0x0000001f02007819 */ /* 0x000fc800000006ff */
[----:B------:R-:W2:Y:S02]  /*4030*/  SYNCS.PHASECHK.TRANS64 P0, [UR4+0x1f8], R0 ;  /* 0x0001f800ff0075a7 */ /* 0x000ea40008001004 */
[----:B-12---:R-:W-:Y:S05]  /*4040*/  @P0 EXIT ;  /* 0x000000000000094d */ /* 0x006fea0003800000 */
[----:B------:R-:W-:-:S07]  /*4050*/  MOV R0, UR4 ;  /* 0x0000000400007c02 */ /* 0x000fce0008000f00 */
.L_x_71:
[----:B-1----:R-:W-:-:S04]  /*4060*/  SHF.L.U32 R3, R2, 0x1f, RZ ;  /* 0x0000001f02037819 */ /* 0x002fc800000006ff */
[----:B------:R1:W2:Y:S03]  /*4070*/  SYNCS.PHASECHK.TRANS64.TRYWAIT P0, [R0+URZ+0x1f8], R3 ;  /* 0x0001f803000075a7 */ /* 0x0002a600080011ff */
[----:B--2---:R-:W-:Y:S05]  /*4080*/  @!P0 NANOSLEEP.SYNCS 0x989680 ;  /* 0x009896800000895d */ /* 0x004fea0003900000 */
[----:B------:R-:W2:Y:S02]  /*4090*/  @!P0 SYNCS.PHASECHK.TRANS64 P0, [R0+URZ+0x1f8], R3 ;  /* 0x0001f803000085a7 */ /* 0x000ea400080010ff */
[----:B--2---:R-:W-:Y:S05]  /*40a0*/  @P0 EXIT ;  /* 0x000000000000094d */ /* 0x004fea0003800000 */
[----:B------:R-:W-:Y:S05]  /*40b0*/  BRA `(.L_x_71) ;  /* 0xfffffffc00e87947 */ /* 0x000fea000383ffff */
.L_x_67:
[----:B------:R-:W-:Y:S05]  /*40c0*/  BRA.U UP4, `(.L_x_72) ;  /* 0x0000001104647547 */ /* 0x000fea000b800000 */
[----:B------:R-:W2:Y:S01]  /*40d0*/  S2UR UR4, SR_CgaCtaId ;  /* 0x00000000000479c3 */ /* 0x000ea20000008800 */
[----:B------:R-:W-:Y:S01]  /*40e0*/  UMOV UR5, 0x40 ;  /* 0x0000004000057882 */ /* 0x000fe20000000000 */
[----:B------:R-:W-:Y:S01]  /*40f0*/  NOP ;  /* 0x0000000000007918 */ /* 0x000fe20000000000 */
[----:B------:R-:W-:Y:S01]  /*4100*/  UMOV UR6, 0x400 ;  /* 0x0000040000067882 */ /* 0x000fe20000000000 */
[----:B--2---:R-:W-:Y:S02]  /*4110*/  ULEA UR5, UR4, UR5, 0x18 ;  /* 0x0000000504057291 */ /* 0x004fe4000f8ec0ff */
[----:B------:R-:W-:-:S07]  /*4120*/  ULEA UR6, UR4, UR6, 0x18 ;  /* 0x0000000604067291 */ /* 0x000fce000f8ec0ff */
[----:B------:R-:W2:Y:S02]  /*4130*/  LDS.U8 R3, [UR5+0x1c] ;  /* 0x00001c05ff037984 */ /* 0x000ea40008000000 */
[----:B--2---:R-:W-:-:S13]  /*4140*/  ISETP.NE.AND P0, PT, R3, RZ, PT ;  /* 0x000000ff0300720c */ /* 0x004fda0003f05270 */
[----:B------:R-:W-:Y:S05]  /*4150*/  @P0 BRA `(.L_x_73) ;  /* 0x0000000400080947 */ /* 0x000fea0003800000 */
[----:B------:R-:W-:Y:S02]  /*4160*/  UISETP.NE.U32.AND UP1, UPT, UR31, 0x1, UPT ;  /* 0x000000011f00788c */ /* 0x000fe4000bf25070 */
[----:B------:R-:W-:-:S07]  /*4170*/  UIADD3 UR7, UPT, UPT, UR5, 0x8, URZ ;  /* 0x0000000805077890 */ /* 0x000fce000fffe0ff */
[----:B------:R-:W-:Y:S05]  /*4180*/  BRA.U !UP1, `(.L_x_74) ;  /* 0x00000001099c7547 */ /* 0x000fea000b800000 */
[----:B------:R-:W-:Y:S01]  /*4190*/  ELECT P0, URZ, PT ;  /* 0x0000000000ff782f */ /* 0x000fe20003800000 */
[----:B------:R-:W-:-:S12]  /*41a0*/  BSSY B0, `(.L_x_74) ;  /* 0x0000025000007945 */ /* 0x000fd80003800000 */
[----:B------:R-:W-:Y:S05]  /*41b0*/  @!P0 BRA `(.L_x_75) ;  /* 0x00000000008c8947 */ /* 0x000fea0003800000 */
[----:B------:R-:W-:-:S05]  /*41c0*/  UMOV UR4, 0x10 ;  /* 0x0000001000047882 */ /* 0x000fca0000000000 */
[----:B------:R-:W-:Y:S04]  /*41d0*/  DEPBAR.LE SB2, 0x36 ;  /* 0x0000ad800000791a */ /* 0x000fe80000000000 */
[----:B------:R-:W2:Y:S02]  /*41e0*/  UTCATOMSWS.2CTA.FIND_AND_SET.ALIGN UP0, UR4, UR4 ;  /* 0x00000004000475e3 */ /* 0x000ea40008200800 */
[----:B--2---:R-:W-:Y:S01]  /*41f0*/  MOV R10, UR4 ;  /* 0x00000004000a7c02 */ /* 0x004fe20008000f00 */
[----:B------:R-:W-:Y:S06]  /*4200*/  BRA.U UP0, `(.L_x_76) ;  /* 0x0000000100187547 */ /* 0x000fec000b800000 */
.L_x_77:
[----:B------:R-:W-:Y:S05]  /*4210*/  NANOSLEEP 0x64 ;  /* 0x000000640000795d */ /* 0x000fea0003800000 */
[----:B------:R-:W-:-:S05]  /*4220*/  UMOV UR4, 0x10 ;  /* 0x0000001000047882 */ /* 0x000fca0000000000 */
[----:B------:R-:W-:Y:S04]  /*4230*/  DEPBAR.LE SB2, 0x36 ;  /* 0x0000ad800000791a */ /* 0x000fe80000000000 */
[----:B------:R-:W2:Y:S02]  /*4240*/  UTCATOMSWS.2CTA.FIND_AND_SET.ALIGN UP0, UR4, UR4 ;  /* 0x00000004000475e3 */ /* 0x000ea40008200800 */
[----:B--2---:R-:W-:Y:S01]  /*4250*/  MOV R10, UR4 ;  /* 0x00000004000a7c02 */ /* 0x004fe20008000f00 */
[----:B------:R-:W-:Y:S05]  /*4260*/  BRA.U !UP0, `(.L_x_77) ;  /* 0xfffffffd08e87547 */ /* 0x000fea000b83ffff */
.L_x_76:
[----:B------:R-:W2:Y:S01]  /*4270*/  LDS R6, [UR5+0x10] ;  /* 0x00001005ff067984 */ /* 0x000ea20008000800 */
[----:B------:R-:W-:Y:S01]  /*4280*/  IMAD.U32 R3, RZ, RZ, UR6 ;  /* 0x00000006ff037e24 */ /* 0x000fe2000f8e00ff */
[----:B------:R-:W-:-:S03]  /*4290*/  MOV R4, UR30 ;  /* 0x0000001e00047c02 */ /* 0x000fc60008000f00 */
[----:B------:R-:W-:Y:S01]  /*42a0*/  VIADD R3, R3, 0x240 ;  /* 0x0000024003037836 */ /* 0x000fe20000000000 */
[----:B--2---:R-:W-:-:S04]  /*42b0*/  SHF.L.U32 R6, R6, 0x1f, RZ ;  /* 0x0000001f06067819 */ /* 0x004fc800000006ff */
[----:B------:R-:W2:Y:S02]  /*42c0*/  SYNCS.PHASECHK.TRANS64.TRYWAIT P0, [UR5+0x8], R6 ;  /* 0x00000806ff0075a7 */ /* 0x000ea40008001105 */
[----:B--2---:R-:W-:Y:S05]  /*42d0*/  @P0 BRA `(.L_x_78) ;  /* 0x0000000000080947 */ /* 0x004fea0003800000 */
[----:B------:R-:W2:Y:S02]  /*42e0*/  SYNCS.PHASECHK.TRANS64.TRYWAIT P0, [UR5+0x8], R6 ;  /* 0x00000806ff0075a7 */ /* 0x000ea40008001105 */
[----:B--2---:R-:W-:Y:S05]  /*42f0*/  @!P0 BRA `(.L_x_79) ;  /* 0x0000006800008947 */ /* 0x004fea0003800000 */
.L_x_78:
[----:B------:R-:W-:Y:S01]  /*4300*/  PRMT R4, R4, 0x654, R3 ;  /* 0x0000065404047816 */ /* 0x000fe20000000003 */
[----:B------:R-:W-:Y:S01]  /*4310*/  HFMA2 R3, -RZ, RZ, 0, 5.9604644775390625e-08 ;  /* 0x00000001ff037431 */ /* 0x000fe200000001ff */
[----:B------:R-:W-:Y:S01]  /*4320*/  UPRMT UR4, UR30, 0x654, UR7 ;  /* 0x000006541e047896 */ /* 0x000fe20008000007 */
[----:B------:R-:W-:Y:S02]  /*4330*/  IMAD.MOV.U32 R8, RZ, RZ, 0xffff ;  /* 0x0000ffffff087424 */ /* 0x000fe400078e00ff */
[----:B--2---:R-:W-:Y:S02]  /*4340*/  IMAD.MOV.U32 R6, RZ, RZ, 0x4 ;  /* 0x00000004ff067424 */ /* 0x004fe400078e00ff */
[----:B------:R-:W-:Y:S01]  /*4350*/  IMAD.SHL.U32 R9, R10, 0x20, RZ ;  /* 0x000000200a097824 */ /* 0x000fe200078e00ff */
[----:B------:R-:W-:Y:S02]  /*4360*/  MOV R5, UR4 ;  /* 0x0000000400057c02 */ /* 0x000fe40008000f00 */
[-C--:B------:R-:W-:Y:S01]  /*4370*/  SHF.L.U32 R8, R8, R10.reuse, RZ ;  /* 0x0000000a08087219 */ /* 0x080fe200000006ff */
[----:B------:R2:W-:Y:S01]  /*4380*/  SYNCS.ARRIVE.TRANS64.RED RZ, [UR4], R6 ;  /* 0x00000006ffff79a7 */ /* 0x0005e20008000404 */
[----:B------:R-:W-:Y:S01]  /*4390*/  SHF.L.U32 R7, R3, R10, RZ ;  /* 0x0000000a03077219 */ /* 0x000fe200000006ff */
[----:B------:R2:W-:Y:S04]  /*43a0*/  STS [UR6+0x240], R9 ;  /* 0x00024009ff007988 */ /* 0x0005e80008000806 */
[----:B------:R2:W-:Y:S04]  /*43b0*/  STAS [R4.64], R10 ;  /* 0x0000000a04007dbd */ /* 0x0005e8000c0008ff */
[----:B------:R2:W-:Y:S04]  /*43c0*/  ATOMS.OR RZ, [UR5+0x14], R8 ;  /* 0x00001408ffff798c */ /* 0x0005e8000b000005 */
[----:B------:R2:W-:Y:S04]  /*43d0*/  ATOMS.OR RZ, [UR5+0x18], R7 ;  /* 0x00001807ffff798c */ /* 0x0005e8000b000005 */
[----:B------:R2:W-:Y:S02]  /*43e0*/  ATOMS.XOR RZ, [UR5+0x10], R3 ;  /* 0x00001003ffff798c */ /* 0x0005e4000b800005 */
.L_x_75:
[----:B-1----:R-:W-:Y:S05]  /*43f0*/  BSYNC B0 ;  /* 0x0000000000007941 */ /* 0x002fea0003800000 */
.L_x_74:
[----:B------:R-:W-:Y:S05]  /*4400*/  BRA.U UP1, `(.L_x_80) ;  /* 0x00000001016c7547 */ /* 0x000fea000b800000 */
[----:B------:R-:W-:-:S03]  /*4410*/  UMOV UR4, 0xffffffff ;  /* 0xffffffff00047882 */ /* 0x000fc60000000000 */
[----:B------:R-:W-:Y:S05]  /*4420*/  BRA.DIV UR4, `(.L_x_81) ;  /* 0x0000006604cc7947 */ /* 0x000fea000b800000 */
[----:B------:R-:W-:-:S13]  /*4430*/  ELECT P6, URZ, PT ;  /* 0x0000000000ff782f */ /* 0x000fda00038c0000 */
.L_x_225:
[----:B------:R-:W-:Y:S05]  /*4440*/  @!P6 BRA `(.L_x_80) ;  /* 0x00000000005ce947 */ /* 0x000fea0003800000 */
[----:B--2---:R-:W2:Y:S02]  /*4450*/  LDS R4, [UR5+0x10] ;  /* 0x00001005ff047984 */ /* 0x004ea40008000800 */
[----:B--2---:R-:W-:-:S04]  /*4460*/  SHF.L.U32 R4, R4, 0x1f, RZ ;  /* 0x0000001f04047819 */ /* 0x004fc800000006ff */
[----:B------:R-:W2:Y:S02]  /*4470*/  SYNCS.PHASECHK.TRANS64.TRYWAIT P0, [UR5+0x8], R4 ;  /* 0x00000804ff0075a7 */ /* 0x000ea40008001105 */
[----:B--2---:R-:W-:Y:S05]  /*4480*/  @P0 BRA `(.L_x_82) ;  /* 0x0000000000080947 */ /* 0x004fea0003800000 */
[----:B------:R-:W2:Y:S02]  /*4490*/  SYNCS.PHASECHK.TRANS64.TRYWAIT P0, [UR5+0x8], R4 ;  /* 0x00000804ff0075a7 */ /* 0x000ea40008001105 */
[----:B--2---:R-:W-:Y:S05]  /*44a0*/  @!P0 BRA `(.L_x_83) ;  /* 0x0000006400cc8947 */ /* 0x004fea0003800000 */
.L_x_82:
[----:B------:R-:W3:Y:S01]  /*44b0*/  LDS R6, [UR6+0x240] ;  /* 0x00024006ff067984 */ /* 0x000ee20008000800 */
[----:B--2---:R-:W-:Y:S02]  /*44c0*/  HFMA2 R3, -RZ, RZ, 0, 5.9604644775390625e-08 ;  /* 0x00000001ff037431 */ /* 0x004fe400000001ff */
[----:B------:R-:W-:Y:S01]  /*44d0*/  IMAD.MOV.U32 R4, RZ, RZ, 0xffff ;  /* 0x0000ffffff047424 */ /* 0x000fe200078e00ff */
[----:B------:R-:W-:Y:S01]  /*44e0*/  UPRMT UR4, UR30, 0x654, UR7 ;  /* 0x000006541e047896 */ /* 0x000fe20008000007 */
[----:B---3--:R-:W-:-:S03]  /*44f0*/  IMAD.SHL.U32 R5, R6, 0x20, RZ ;  /* 0x0000002006057824 */ /* 0x008fc600078e00ff */
[-C--:B------:R-:W-:Y:S02]  /*4500*/  SHF.L.U32 R4, R4, R6.reuse, RZ ;  /* 0x0000000604047219 */ /* 0x080fe400000006ff */
[----:B------:R-:W-:Y:S01]  /*4510*/  SHF.L.U32 R6, R3, R6, RZ ;  /* 0x0000000603067219 */ /* 0x000fe200000006ff */
[----:B------:R3:W-:Y:S04]  /*4520*/  STS [UR6+0x240], R5 ;  /* 0x00024005ff007988 */ /* 0x0007e80008000806 */
[----:B------:R3:W-:Y:S04]  /*4530*/  ATOMS.OR RZ, [UR5+0x14], R4 ;  /* 0x00001404ffff798c */ /* 0x0007e8000b000005 */
[----:B------:R3:W-:Y:S01]  /*4540*/  ATOMS.OR RZ, [UR5+0x18], R6 ;  /* 0x00001806ffff798c */ /* 0x0007e2000b000005 */
[----:B------:R-:W-:Y:S03]  /*4550*/  SYNCS.ARRIVE.TRANS64.RED.A1T0 RZ, [UR4], RZ ;  /* 0x000000ffffff79a7 */ /* 0x000fe60008100404 */
[----:B------:R3:W-:Y:S01]  /*4560*/  ATOMS.XOR RZ, [UR5+0x10], R3 ;  /* 0x00001003ffff798c */ /* 0x0007e2000b800005 */
[----:B------:R-:W-:Y:S05]  /*4570*/  BRA `(.L_x_80) ;  /* 0x0000000000107947 */ /* 0x000fea0003800000 */
.L_x_73:
[----:B------:R-:W-:Y:S02]  /*4580*/  MOV R3, 0xffffffff ;  /* 0xffffffff00037802 */ /* 0x000fe40000000f00 */
[----:B------:R-:W-:-:S03]  /*4590*/  MOV R4, 0x45c0 ;  /* 0x000045c000047802 */ /* 0x000fc60000000f00 */
[----:B------:R2:W-:Y:S04]  /*45a0*/  STS [UR6+0x240], R3 ;  /* 0x00024003ff007988 */ /* 0x0005e80008000806 */
[----:B-12--5:R-:W-:Y:S05]  /*45b0*/  CALL.REL.NOINC `($__internal_1_$__cuda_sm10x_tcgen05_guardrail_trap_phase_invalid_during_alloc) ;  /* 0x0000006c007c7944 */ /* 0x026fea0003c00000 */
.L_x_80:
[----:B------:R-:W-:Y:S05]  /*45c0*/  WARPSYNC.ALL ;  /* 0x0000000000007948 */ /* 0x000fea0003800000 */
[----:B------:R-:W4:Y:S01]  /*45d0*/  S2UR UR17, SR_CgaCtaId ;  /* 0x00000000001179c3 */ /* 0x000f220000008800 */
[----:B------:R-:W-:Y:S01]  /*45e0*/  UMOV UR4, 0x400 ;  /* 0x0000040000047882 */ /* 0x000fe20000000000 */
[----:B------:R-:W-:-:S06]  /*45f0*/  NOP ;  /* 0x0000000000007918 */ /* 0x000fcc0000000000 */
[----:B------:R-:W-:Y:S06]  /*4600*/  BAR.ARV 0x6, 0xa0 ;  /* 0x0182800000007b1d */ /* 0x000fec0000002000 */
[----:B------:R-:W1:Y:S01]  /*4610*/  LDCU.64 UR6, c[0x0][0x388] ;  /* 0x00007100ff0677ac */ /* 0x000e620008000a00 */
[----:B------:R-:W-:Y:S01]  /*4620*/  LOP3.LUT R2, R2, 0xffff, RZ, 0xc0, !PT ;  /* 0x0000ffff02027812 */ /* 0x000fe200078ec0ff */
[----:B--2---:R-:W-:Y:S01]  /*4630*/  IMAD.MOV.U32 R8, RZ, RZ, 0x1 ;  /* 0x00000001ff087424 */ /* 0x004fe200078e00ff */
[----:B------:R-:W-:Y:S01]  /*4640*/  LOP3.LUT R0, R0, 0xffff, RZ, 0xc0, !PT ;  /* 0x0000ffff00007812 */ /* 0x000fe200078ec0ff */
[----:B------:R-:W-:Y:S01]  /*4650*/  UMOV UR21, URZ ;  /* 0x000000ff00157c82 */ /* 0x000fe20008000000 */
[----:B------:R-:W-:Y:S01]  /*4660*/  R2UR UR18, R2 ;  /* 0x00000000021272ca */ /* 0x000fe200000e0000 */
[----:B------:R-:W-:Y:S01]  /*4670*/  IMAD.MOV.U32 R2, RZ, RZ, RZ ;  /* 0x000000ffff027224 */ /* 0x000fe200078e00ff */
[----:B------:R-:W-:Y:S01]  /*4680*/  R2UR UR23, R0 ;  /* 0x00000000001772ca */ /* 0x000fe200000e0000 */
[----:B------:R-:W-:Y:S01]  /*4690*/  IMAD.MOV.U32 R0, RZ, RZ, RZ ;  /* 0x000000ffff007224 */ /* 0x000fe200078e00ff */
[----:B------:R-:W-:-:S02]  /*46a0*/  UISETP.NE.AND UP3, UPT, UR31, URZ, UPT ;  /* 0x000000ff1f00728c */ /* 0x000fc4000bf65270 */
[----:B----4-:R-:W-:Y:S01]  /*46b0*/  ULEA UR17, UR17, UR4, 0x18 ;  /* 0x0000000411117291 */ /* 0x010fe2000f8ec0ff */
[----:B------:R-:W-:Y:S01]  /*46c0*/  UMOV UR16, URZ ;  /* 0x000000ff00107c82 */ /* 0x000fe20008000000 */
[----:B------:R-:W-:Y:S02]  /*46d0*/  UMOV UR26, 0x0 ;  /* 0x00000000001a7882 */ /* 0x000fe40000000000 */
[----:B------:R-:W-:Y:S01]  /*46e0*/  UIADD3 UR29, UPT, UPT, UR17, 0x1f8, URZ ;  /* 0x000001f8111d7890 */ /* 0x000fe2000fffe0ff */
[----:B------:R-:W-:Y:S01]  /*46f0*/  UMOV UR27, 0x8200010 ;  /* 0x08200010001b7882 */ /* 0x000fe20000000000 */
[----:B-1----:R-:W-:-:S03]  /*4700*/  UIADD3 UR4, UPT, UPT, UR6, 0x1f, URZ ;  /* 0x0000001f06047890 */ /* 0x002fc6000fffe0ff */
[----:B---3--:R-:W1:Y:S01]  /*4710*/  LDS R3, [UR17+0x240] ;  /* 0x00024011ff037984 */ /* 0x008e620008000800 */
[----:B------:R-:W2:Y:S01]  /*4720*/  LDCU UR6, c[0x0][0x390] ;  /* 0x00007200ff0677ac */ /* 0x000ea20008000800 */
[----:B------:R-:W-:Y:S02]  /*4730*/  USHF.R.S32.HI UR5, URZ, 0x1f, UR4 ;  /* 0x0000001fff057899 */ /* 0x000fe40008011404 */
[----:B------:R-:W-:Y:S02]  /*4740*/  UPRMT UR29, URZ, 0x654, UR29 ;  /* 0x00000654ff1d7896 */ /* 0x000fe4000800001d */
[----:B------:R-:W-:Y:S02]  /*4750*/  ULEA.HI UR4, UR5, UR4, URZ, 0x5 ;  /* 0x0000000405047291 */ /* 0x000fe4000f8f28ff */
[----:B------:R-:W-:Y:S02]  /*4760*/  UIADD3 UR5, UPT, UPT, UR17, 0x4400, URZ ;  /* 0x0000440011057890 */ /* 0x000fe4000fffe0ff */
[----:B------:R-:W-:-:S02]  /*4770*/  USHF.R.S32.HI UR4, URZ, 0x5, UR4 ;  /* 0x00000005ff047899 */ /* 0x000fc40008011404 */
[----:B------:R-:W-:Y:S02]  /*4780*/  USHF.R.U32.HI UR5, URZ, 0x4, UR5 ;  /* 0x00000004ff057899 */ /* 0x000fe40008011605 */
[----:B------:R-:W-:Y:S02]  /*4790*/  UIMAD UR7, UR4, UR7, URZ ;  /* 0x00000007040772a4 */ /* 0x000fe4000f8e02ff */
[----:B------:R-:W-:Y:S02]  /*47a0*/  UIADD3 UR4, UPT, UPT, UR17, 0x1e400, URZ ;  /* 0x0001e40011047890 */ /* 0x000fe4000fffe0ff */
[----:B------:R-:W-:Y:S02]  /*47b0*/  ULOP3.LUT UR5, UR5, 0x3fff, URZ, 0xc0, !UPT ;  /* 0x00003fff05057892 */ /* 0x000fe4000f8ec0ff */
[----:B------:R-:W-:Y:S02]  /*47c0*/  USHF.R.U32.HI UR4, URZ, 0x4, UR4 ;  /* 0x00000004ff047899 */ /* 0x000fe40008011604 */
[----:B------:R-:W-:-:S02]  /*47d0*/  ULOP3.LUT UR19, UR5, 0x10000, URZ, 0xfc, !UPT ;  /* 0x0001000005137892 */ /* 0x000fc4000f8efcff */
[----:B------:R-:W-:Y:S02]  /*47e0*/  ULOP3.LUT UR20, UR4, 0x3fff, URZ, 0xc0, !UPT ;  /* 0x00003fff04147892 */ /* 0x000fe4000f8ec0ff */
[----:B--2---:R-:W-:Y:S02]  /*47f0*/  UIMAD UR4, UR7, UR6, URZ ;  /* 0x00000006070472a4 */ /* 0x004fe4000f8e02ff */
[----:B------:R-:W-:Y:S02]  /*4800*/  ULOP3.LUT UR20, UR20, 0x10000, URZ, 0xfc, !UPT ;  /* 0x0001000014147892 */ /* 0x000fe4000f8efcff */
[----:B------:R-:W-:Y:S02]  /*4810*/  UIADD3 UR28, UPT, UPT, UR4, -0x1, URZ ;  /* 0xffffffff041c7890 */ /* 0x000fe4000fffe0ff */
[----:B------:R-:W-:Y:S01]  /*4820*/  UISETP.GE.AND UP4, UPT, UR4, 0x1, UPT ;  /* 0x000000010400788c */ /* 0x000fe2000bf86270 */
[----:B------:R-:W-:Y:S01]  /*4830*/  UMOV UR24, 0x0 ;  /* 0x0000000000187882 */ /* 0x000fe20000000000 */
[----:B------:R-:W-:Y:S01]  /*4840*/  UMOV UR25, 0x8200010 ;  /* 0x0820001000197882 */ /* 0x000fe20000000000 */
[C---:B-1----:R-:W-:Y:S01]  /*4850*/  VIADD R5, R3.reuse, 0x40 ;  /* 0x0000004003057836 */ /* 0x042fe20000000000 */
[----:B------:R-:W-:-:S04]  /*4860*/  LOP3.LUT R4, R3, 0xffff, RZ, 0xc0, !PT ;  /* 0x0000ffff03047812 */ /* 0x000fc800078ec0ff */
[----:B------:R-:W-:-:S05]  /*4870*/  LOP3.LUT R5, R5, 0xffff, RZ, 0xc0, !PT ;  /* 0x0000ffff05057812 */ /* 0x000fca00078ec0ff */
[----:B------:R1:W-:Y:S02]  /*4880*/  STL.64 [R1], R4 ;  /* 0x0000000401007387 */ /* 0x0003e40000100a00 */
.L_x_92:
[----:B-1----:R-:W-:-:S04]  /*4890*/  SHF.L.U32 R5, R2, 0x1f, RZ ;  /* 0x0000001f02057819 */ /* 0x002fc800000006ff */
[----:B------:R-:W1:Y:S02]  /*48a0*/  SYNCS.PHASECHK.TRANS64.TRYWAIT P0, [UR17+0x1f0], R5 ;  /* 0x0001f005ff0075a7 */ /* 0x000e640008001111 */
[----:B-1-34-:R-:W-:Y:S05]  /*48b0*/  @!P0 BRA `(.L_x_84) ;  /* 0x0000006000e08947 */ /* 0x01afea0003800000 */
.L_x_227:
[----:B-1----:R-:W1:Y:S01]  /*48c0*/  LDS.128 R4, [UR17+0x230] ;  /* 0x00023011ff047984 */ /* 0x002e620008000c00 */
[----:B------:R-:W-:Y:S01]  /*48d0*/  ULEA UR22, UR21, UR17, 0x3 ;  /* 0x0000001115167291 */ /* 0x000fe2000f8e18ff */
[----:B------:R-:W-:Y:S01]  /*48e0*/  @!PT LDS RZ, [RZ] ;  /* 0x00000000fffff984 */ /* 0x000fe20000000800 */
[----:B------:R-:W-:Y:S01]  /*48f0*/  @!PT LDS RZ, [RZ] ;  /* 0x00000000fffff984 */ /* 0x000fe20000000800 */
[----:B------:R-:W-:Y:S01]  /*4900*/  @!PT LDS RZ, [RZ] ;  /* 0x00000000fffff984 */ /* 0x000fe20000000800 */
[----:B------:R-:W-:Y:S01]  /*4910*/  @!PT LDS RZ, [RZ] ;  /* 0x00000000fffff984 */ /* 0x000fe20000000800 */
[----:B------:R2:W-:Y:S06]  /*4920*/  MEMBAR.ALL.CTA ;  /* 0x0000000000007992 */ /* 0x0005ec0000008000 */
[----:B--2---:R-:W2:Y:S02]  /*4930*/  FENCE.VIEW.ASYNC.S ;  /* 0x00000000000073c6 */ /* 0x004ea40000000000 */
[----:B--2---:R-:W-:Y:S01]  /*4940*/  SYNCS.ARRIVE.TRANS64.RED.A1T0 RZ, [UR29], RZ ;  /* 0x000000ffffff79a7 */ /* 0x004fe2000810041d */
[----:B-1----:R-:W-:Y:S01]  /*4950*/  LOP3.LUT P2, RZ, R6, 0x1, RZ, 0xc0, !PT ;  /* 0x0000000106ff7812 */ /* 0x002fe2000784c0ff */
[----:B------:R-:W-:-:S12]  /*4960*/  BRA.U UP3, `(.L_x_85) ;  /* 0x00000001030c7547 */ /* 0x000fd8000b800000 */
[----:B------:R-:W-:-:S04]  /*4970*/  SHF.L.U32 R5, R8, 0x1f, RZ ;  /* 0x0000001f08057819 */ /* 0x000fc800000006ff */
[----:B------:R-:W1:Y:S02]  /*4980*/  SYNCS.PHASECHK.TRANS64.TRYWAIT P0, [UR22+0x210], R5 ;  /* 0x00021005ff0075a7 */ /* 0x000e640008001116 */
[----:B-1----:R-:W-:Y:S05]  /*4990*/  @!P0 BRA `(.L_x_86) ;  /* 0x0000006000c08947 */ /* 0x002fea0003800000 */
.L_x_85:
[----:B------:R-:W-:Y:S05]  /*49a0*/  BRA.U UP3, `(.L_x_87) ;  /* 0x0000000103d47547 */ /* 0x000fea000b800000 */
[----:B------:R-:W-:Y:S05]  /*49b0*/  BRA.U !UP4, `(.L_x_88) ;  /* 0x000000010cc47547 */ /* 0x000fea000b800000 */
[----:B------:R-:W-:Y:S01]  /*49c0*/  ULEA UR4, UR21, UR43, 0x2 ;  /* 0x0000002b15047291 */ /* 0x000fe2000f8e10ff */
[----:B-1----:R-:W-:-:S08]  /*49d0*/  SHF.L.U32 R4, R0, 0x1f, RZ ;  /* 0x0000001f00047819 */ /* 0x002fd000000006ff */
[----:B------:R-:W5:Y:S01]  /*49e0*/  LDL R5, [UR4] ;  /* 0x00000004ff057983 */ /* 0x000f620008100800 */
[----:B------:R-:W-:Y:S02]  /*49f0*/  ULEA UR4, UR16, UR17, 0x3 ;  /* 0x0000001110047291 */ /* 0x000fe4000f8e18ff */
[----:B------:R-:W-:Y:S01]  /*4a00*/  UPLOP3.LUT UP2, UPT, UPT, UPT, UPT, 0x40, 0x4 ;  /* 0x000000000004789c */ /* 0x000fe20003f4e870 */
[----:B------:R-:W-:Y:S01]  /*4a10*/  UMOV UR15, UR28 ;  /* 0x0000001c000f7c82 */ /* 0x000fe20008000000 */
[----:B------:R-:W-:-:S05]  /*4a20*/  UMOV UR5, UR16 ;  /* 0x0000001000057c82 */ /* 0x000fca0008000000 */
[----:B------:R1:W2:Y:S04]  /*4a30*/  SYNCS.PHASECHK.TRANS64.TRYWAIT P1, [UR4], R4 ;  /* 0x00000004ff0075a7 */ /* 0x0002a80008021104 */
.L_x_91:
[----:B---3--:R-:W-:Y:S01]  /*4a40*/  ULEA UR10, UR5, UR17, 0x3 ;  /* 0x00000011050a7291 */ /* 0x008fe2000f8e18ff */
[----:B--2-4-:R-:W-:Y:S11]  /*4a50*/  @P1 BRA `(.L_x_89) ;  /* 0x00000000000c1947 */ /* 0x014ff60003800000 */
[----:B------:R-:W-:Y:S04]  /*4a60*/  SHF.L.U32 R6, R0, 0x1f, RZ ;  /* 0x0000001f00067819 */ /* 0x000fe800000006ff */
[----:B------:R-:W2:Y:S02]  /*4a70*/  SYNCS.PHASECHK.TRANS64.TRYWAIT P0, [UR10], R6 ;  /* 0x00000006ff0075a7 */ /* 0x000ea4000800110a */
[----:B--2---:R-:W-:Y:S05]  /*4a80*/  @!P0 BRA `(.L_x_90) ;  /* 0x00000060009c8947 */ /* 0x004fea0003800000 */
.L_x_89:
[----:B------:R-:W-:Y:S01]  /*4a90*/  UISETP.NE.AND UP0, UPT, UR15, URZ, UPT ;  /* 0x000000ff0f00728c */ /* 0x000fe2000bf05270 */
[----:B------:R-:W-:Y:S01]  /*4aa0*/  PLOP3.LUT P1, PT, PT, PT, PT, 0x80, 0x8 ;  /* 0x000000000008781c */ /* 0x000fe20003f2f070 */
[----:B------:R-:W-:Y:S02]  /*4ab0*/  UIADD3 UR4, UPT, UPT, UR5, 0x1, URZ ;  /* 0x0000000105047890 */ /* 0x000fe4000fffe0ff */
[----:B------:R-:W-:Y:S02]  /*4ac0*/  ULEA UR8, UR5, UR20, 0x8 ;  /* 0x0000001405087291 */ /* 0x000fe4000f8e40ff */
[----:B------:R-:W-:Y:S01]  /*4ad0*/  UISETP.NE.AND UP1, UPT, UR4, 0x1a, UPT ;  /* 0x0000001a0400788c */ /* 0x000fe2000bf25270 */
[----:B------:R-:W-:Y:S01]  /*4ae0*/  PLOP3.LUT P0, PT, PT, PT, UP0, 0x80, 0x8 ;  /* 0x000000000008781c */ /* 0x000fe20003f0f008 */
[----:B------:R-:W-:Y:S02]  /*4af0*/  UIADD3 UR12, UPT, UPT, UR8, 0x2, URZ ;  /* 0x00000002080c7890 */ /* 0x000fe4000fffe0ff */
[----:B------:R-:W-:Y:S02]  /*4b00*/  USEL UR6, URZ, 0x1, UP1 ;  /* 0x00000001ff067887 */ /* 0x000fe40008800000 */
[----:B------:R-:W-:Y:S02]  /*4b10*/  USEL UR16, UR4, URZ, UP1 ;  /* 0x000000ff04107287 */ /* 0x000fe40008800000 */
[----:B------:R-:W-:Y:S02]  /*4b20*/  UIADD3 UR10, UPT, UPT, UR10, 0xd0, URZ ;  /* 0x000000d00a0a7890 */ /* 0x000fe4000fffe0ff */
[----:B------:R-:W-:Y:S01]  /*4b30*/  @UP0 ULEA UR4, UR16, UR17, 0x3 ;  /* 0x0000001110040291 */ /* 0x000fe2000f8e18ff */
[----:B------:R-:W-:Y:S01]  /*4b40*/  LOP3.LUT R0, R0, UR6, RZ, 0x3c, !PT ;  /* 0x0000000600007c12 */ /* 0x000fe2000f8e3cff */
[----:B------:R-:W-:Y:S01]  /*4b50*/  UMOV UR9, 0x80004020 ;  /* 0x8000402000097882 */ /* 0x000fe20000000000 */
[----:B------:R-:W-:Y:S01]  /*4b60*/  UMOV UR13, 0x80004020 ;  /* 0x80004020000d7882 */ /* 0x000fe20000000000 */
[----:B------:R-:W-:Y:S01]  /*4b70*/  UMOV UR7, 0x80004020 ;  /* 0x8000402000077882 */ /* 0x000fe20000000000 */
[----:B-1----:R-:W-:Y:S04]  /*4b80*/  @P0 SHF.L.U32 R4, R0, 0x1f, RZ ;  /* 0x0000001f00040819 */ /* 0x002fe800000006ff */
[----:B------:R3:W4:Y:S01]  /*4b90*/  @P0 SYNCS.PHASECHK.TRANS64.TRYWAIT P1, [UR4], R4 ;  /* 0x00000004ff0005a7 */ /* 0x0007220008021104 */
[----:B------:R-:W-:Y:S11]  /*4ba0*/  ELECT P0, URZ, PT ;  /* 0x0000000000ff782f */ /* 0x000ff60003800000 */
[----:B------:R-:W-:Y:S02]  /*4bb0*/  @!UPT UIADD3 URZ, UPT, UPT, URZ, URZ, URZ ;  /* 0x000000fffffff290 */ /* 0x000fe4000fffe0ff */
[C---:B-----5:R-:W-:Y:S01]  /*4bc0*/  @P0 R2UR.BROADCAST UR14, R5.reuse ;  /* 0x00000000050e02ca */ /* 0x060fe200008e0000 */
[----:B------:R-:W-:Y:S01]  /*4bd0*/  ULEA UR4, UR5, UR19, 0x8 ;  /* 0x0000001305047291 */ /* 0x000fe2000f8e40ff */
[----:B------:R-:W-:Y:S11]  /*4be0*/  ELECT P0, URZ, PT ;  /* 0x0000000000ff782f */ /* 0x000ff60003800000 */
[----:B------:R-:W-:Y:S02]  /*4bf0*/  @!UPT UIADD3 URZ, UPT, UPT, URZ, URZ, URZ ;  /* 0x000000fffffff290 */ /* 0x000fe4000fffe0ff */
[----:B------:R-:W-:Y:S01]  /*4c00*/  @P0 R2UR.BROADCAST UR11, R5 ;  /* 0x00000000050b02ca */ /* 0x000fe200008e0000 */
[----:B------:R-:W-:Y:S01]  /*4c10*/  UIADD3 UR6, UPT, UPT, UR4, 0x2, URZ ;  /* 0x0000000204067890 */ /* 0x000fe2000fffe0ff */
[----:B------:R-:W-:Y:S02]  /*4c20*/  UMOV UR5, 0x80004020 ;  /* 0x8000402000057882 */ /* 0x000fe40000000000 */
[----:B------:R1:W-:Y:S01]  /*4c30*/  UTCHMMA.2CTA gdesc[UR4], gdesc[UR8], tmem[UR14], tmem[UR26], idesc[UR27], UP2 ;  /* 0x00ff1a08040075ea */ /* 0x0003e2000920000e */
[----:B------:R-:W-:Y:S08]  /*4c40*/  UPLOP3.LUT UP2, UPT, UPT, UPT, UPT, 0x80, 0x8 ;  /* 0x000000000008789c */ /* 0x000ff00003f4f070 */
[----:B------:R3:W-:Y:S01]  /*4c50*/  UTCHMMA.2CTA gdesc[UR6], gdesc[UR12], tmem[UR11], tmem[UR24], idesc[UR25], UPT ;  /* 0x00ff180c060075ea */ /* 0x0007e2000ba0000b */
[----:B------:R3:W-:Y:S01]  /*4c60*/  UTCBAR.2CTA.MULTICAST [UR10], URZ, UR18 ;  /* 0x000000ff0a0073e9 */ /* 0x0007e20008200812 */
[----:B-1----:R-:W-:Y:S02]  /*4c70*/  UIADD3 UR4, UPT, UPT, UR15, 0x1, URZ ;  /* 0x000000010f047890 */ /* 0x002fe4000fffe0ff */
[----:B------:R-:W-:Y:S02]  /*4c80*/  UIADD3 UR8, UPT, UPT, UR15, -0x1, URZ ;  /* 0xffffffff0f087890 */ /* 0x000fe4000fffe0ff */
[----:B------:R-:W-:Y:S01]  /*4c90*/  UISETP.GT.U32.AND UP0, UPT, UR4, 0x1, UPT ;  /* 0x000000010400788c */ /* 0x000fe2000bf04070 */
[----:B------:R-:W-:Y:S04]  /*4ca0*/  UMOV UR5, UR16 ;  /* 0x0000001000057c82 */ /* 0x000fe80008000000 */
[----:B------:R-:W-:Y:S04]  /*4cb0*/  UMOV UR15, UR8 ;  /* 0x00000008000f7c82 */ /* 0x000fe80008000000 */
[----:B------:R-:W-:Y:S05]  /*4cc0*/  BRA.U UP0, `(.L_x_91) ;  /* 0xfffffffd005c7547 */ /* 0x000fea000b83ffff */
.L_x_88:
[----:B------:R-:W-:-:S09]  /*4cd0*/  UIADD3 UR4, UPT, UPT, UR22, 0x200, URZ ;  /* 0x0000020016047890 */ /* 0x000fd2000fffe0ff */
[----:B------:R2:W-:Y:S01]  /*4ce0*/  UTCBAR.2CTA.MULTICAST [UR4], URZ, UR23 ;  /* 0x000000ff040073e9 */ /* 0x0005e20008200817 */
[----:B------:R-:W-:Y:S02]  /*4cf0*/  NOP ;  /* 0x0000000000007918 */ /* 0x000fe40000000000 */
.L_x_87:
[----:B--2---:R-:W-:Y:S01]  /*4d00*/  UIADD3 UR4, UPT, UPT, UR21, 0x1, URZ ;  /* 0x0000000115047890 */ /* 0x004fe2000fffe0ff */
[----:B------:R-:W-:-:S03]  /*4d10*/  LOP3.LUT R2, R2, 0x1, RZ, 0x3c, !PT ;  /* 0x0000000102027812 */ /* 0x000fc600078e3cff */
[----:B------:R-:W-:-:S04]  /*4d20*/  UISETP.NE.AND UP0, UPT, UR4, 0x2, UPT ;  /* 0x000000020400788c */ /* 0x000fc8000bf05270 */
[----:B------:R-:W-:Y:S02]  /*4d30*/  USEL UR5, URZ, 0x1, UP0 ;  /* 0x00000001ff057887 */ /* 0x000fe40008000000 */
[----:B------:R-:W-:-:S04]  /*4d40*/  USEL UR21, UR4, URZ, UP0 ;  /* 0x000000ff04157287 */ /* 0x000fc80008000000 */
[----:B------:R-:W-:Y:S01]  /*4d50*/  LOP3.LUT R8, R8, UR5, RZ, 0x3c, !PT ;  /* 0x0000000508087c12 */ /* 0x000fe2000f8e3cff */
[----:B------:R-:W-:Y:S07]  /*4d60*/  @P2 BRA `(.L_x_92) ;  /* 0xfffffff800c82947 */ /* 0x000fee000383ffff */
[----:B------:R-:W2:Y:S01]  /*4d70*/  S2UR UR8, SR_CgaCtaId ;  /* 0x00000000000879c3 */ /* 0x000ea20000008800 */
[----:B------:R-:W-:Y:S01]  /*4d80*/  ELECT P0, URZ, PT ;  /* 0x0000000000ff782f */ /* 0x000fe20003800000 */
[----:B------:R-:W-:Y:S01]  /*4d90*/  HFMA2 R0, -RZ, RZ, 0, 5.9604644775390625e-08 ;  /* 0x00000001ff007431 */ /* 0x000fe200000001ff */
[----:B------:R-:W-:-:S05]  /*4da0*/  UMOV UR4, 0x40 ;  /* 0x0000004000047882 */ /* 0x000fca0000000000 */
[----:B------:R-:W-:Y:S01]  /*4db0*/  UVIRTCOUNT.DEALLOC.SMPOOL 0x80 ;  /* 0x000000800000784c */ /* 0x000fe20000000000 */
[----:B------:R-:W-:Y:S02]  /*4dc0*/  UISETP.NE.AND UP0, UPT, UR31, URZ, UPT ;  /* 0x000000ff1f00728c */ /* 0x000fe4000bf05270 */
[----:B--2---:R-:W-:-:S09]  /*4dd0*/  ULEA UR8, UR8, UR4, 0x18 ;  /* 0x0000000408087291 */ /* 0x004fd2000f8ec0ff */
[----:B------:R2:W-:Y:S01]  /*4de0*/  @P0 STS.U8 [UR8+0x1c], R0 ;  /* 0x00001c00ff000988 */ /* 0x0005e20008000008 */
[----:B------:R-:W-:Y:S05]  /*4df0*/  BRA.U UP0, `(.L_x_93) ;  /* 0x0000000100587547 */ /* 0x000fea000b800000 */
[----:B------:R-:W-:Y:S01]  /*4e00*/  UIADD3 UR5, UPT, UPT, UR17, 0x210, URZ ;  /* 0x0000021011057890 */ /* 0x000fe2000fffe0ff */
[----:B------:R-:W-:-:S03]  /*4e10*/  SHF.L.U32 R2, R8, 0x1f, RZ ;  /* 0x0000001f08027819 */ /* 0x000fc600000006ff */
[----:B------:R-:W-:-:S09]  /*4e20*/  ULEA UR4, UR21, UR5, 0x3 ;  /* 0x0000000515047291 */ /* 0x000fd2000f8e18ff */
[----:B------:R-:W1:Y:S02]  /*4e30*/  SYNCS.PHASECHK.TRANS64.TRYWAIT P0, [UR4], R2 ;  /* 0x00000002ff0075a7 */ /* 0x000e640008001104 */
[----:B-1----:R-:W-:Y:S05]  /*4e40*/  @!P0 BRA `(.L_x_94) ;  /* 0x0000005c00c48947 */ /* 0x002fea0003800000 */
.L_x_231:
[----:B------:R-:W-:-:S04]  /*4e50*/  UIADD3 UR4, UPT, UPT, UR21, 0x1, URZ ;  /* 0x0000000115047890 */ /* 0x000fc8000fffe0ff */
[----:B------:R-:W-:-:S04]  /*4e60*/  UISETP.NE.AND UP1, UPT, UR4, 0x2, UPT ;  /* 0x000000020400788c */ /* 0x000fc8000bf25270 */
[----:B---3--:R-:W-:Y:S02]  /*4e70*/  USEL UR6, URZ, 0x1, UP1 ;  /* 0x00000001ff067887 */ /* 0x008fe40008800000 */
[----:B------:R-:W-:-:S04]  /*4e80*/  USEL UR4, UR4, URZ, UP1 ;  /* 0x000000ff04047287 */ /* 0x000fc80008800000 */
[----:B------:R-:W-:Y:S01]  /*4e90*/  ULEA UR4, UR4, UR5, 0x3 ;  /* 0x0000000504047291 */ /* 0x000fe2000f8e18ff */
[----:B-1----:R-:W-:-:S04]  /*4ea0*/  LOP3.LUT R2, R8, UR6, RZ, 0x3c, !PT ;  /* 0x0000000608027c12 */ /* 0x002fc8000f8e3cff */
[----:B------:R-:W-:Y:S01]  /*4eb0*/  SHF.L.U32 R2, R2, 0x1f, RZ ;  /* 0x0000001f02027819 */ /* 0x000fe200000006ff */
[----:B--2---:R-:W-:-:S04]  /*4ec0*/  IMAD.U32 R0, RZ, RZ, UR4 ;  /* 0x00000004ff007e24 */ /* 0x004fc8000f8e00ff */
[----:B------:R1:W2:Y:S03]  /*4ed0*/  SYNCS.PHASECHK.TRANS64.TRYWAIT P0, [R0+URZ], R2 ;  /* 0x00000002000075a7 */ /* 0x0002a600080011ff */
[----:B--2---:R-:W-:Y:S05]  /*4ee0*/  @!P0 NANOSLEEP.SYNCS 0x989680 ;  /* 0x009896800000895d */ /* 0x004fea0003900000 */
[----:B------:R-:W2:Y:S02]  /*4ef0*/  @!P0 SYNCS.PHASECHK.TRANS64 P0, [R0+URZ], R2 ;  /* 0x00000002000085a7 */ /* 0x000ea400080010ff */
[----:B--2---:R-:W-:Y:S05]  /*4f00*/  @P0 BRA `(.L_x_95) ;  /* 0x0000000000200947 */ /* 0x004fea0003800000 */
.L_x_96:
[----:B--2---:R2:W3:Y:S02]  /*4f10*/  SYNCS.PHASECHK.TRANS64.TRYWAIT P0, [R0+URZ], R2 ;  /* 0x00000002000075a7 */ /* 0x0044e400080011ff */
[----:B---3--:R-:W-:Y:S05]  /*4f20*/  @!P0 NANOSLEEP.SYNCS 0x989680 ;  /* 0x009896800000895d */ /* 0x008fea0003900000 */
[----:B------:R-:W3:Y:S02]  /*4f30*/  @!P0 SYNCS.PHASECHK.TRANS64 P0, [R0+URZ], R2 ;  /* 0x00000002000085a7 */ /* 0x000ee400080010ff */
[----:B---3--:R-:W-:Y:S05]  /*4f40*/  @!P0 BRA `(.L_x_96) ;  /* 0xfffffffc00f08947 */ /* 0x008fea000383ffff */
[----:B------:R-:W-:Y:S05]  /*4f50*/  BRA `(.L_x_95) ;  /* 0x00000000000c7947 */ /* 0x000fea0003800000 */
.L_x_93:
[----:B------:R-:W-:-:S04]  /*4f60*/  UIADD3 UR4, UPT, UPT, UR17, 0x220, URZ ;  /* 0x0000022011047890 */ /* 0x000fc8000fffe0ff */
[----:B------:R-:W-:-:S09]  /*4f70*/  UPRMT UR4, UR30, 0x654, UR4 ;  /* 0x000006541e047896 */ /* 0x000fd20008000004 */
[----:B------:R-:W-:Y:S03]  /*4f80*/  SYNCS.ARRIVE.TRANS64.RED.A1T0 RZ, [UR4], RZ ;  /* 0x000000ffffff79a7 */ /* 0x000fe60008100404 */
.L_x_95:
[----:B-12---:R-:W-:Y:S01]  /*4f90*/  SHF.L.U32 R2, RZ, 0x1f, RZ ;  /* 0x0000001fff027819 */ /* 0x006fe200000006ff */
[----:B------:R-:W-:Y:S01]  /*4fa0*/  UIADD3 UR4, UPT, UPT, UR17, 0x220, URZ ;  /* 0x0000022011047890 */ /* 0x000fe2000fffe0ff */
[----:B------:R-:W-:Y:S02]  /*4fb0*/  PLOP3.LUT P0, PT, PT, PT, UP0, 0x80, 0x8 ;  /* 0x000000000008781c */ /* 0x000fe40003f0f008 */
[----:B----4-:R-:W1:Y:S02]  /*4fc0*/  SYNCS.PHASECHK.TRANS64.TRYWAIT P1, [UR17+0x220], R2 ;  /* 0x00022002ff0075a7 */ /* 0x010e640008021111 */
[----:B-1----:R-:W-:Y:S09]  /*4fd0*/  @!P1 BRA `(.L_x_97) ;  /* 0x0000005c00789947 */ /* 0x002ff20003800000 */
.L_x_233:
[----:B------:R-:W-:Y:S01]  /*4fe0*/  @!UP0 UPRMT UR4, UR30, 0x654, UR4 ;  /* 0x000006541e048896 */ /* 0x000fe20008000004 */
[----:B------:R-:W-:Y:S01]  /*4ff0*/  LOP3.LUT R3, R3, 0xffff, RZ, 0xc0, !PT ;  /* 0x0000ffff03037812 */ /* 0x000fe200078ec0ff */
[----:B-1----:R-:W-:-:S03]  /*5000*/  IMAD.MOV.U32 R2, RZ, RZ, 0xffff ;  /* 0x0000ffffff027424 */ /* 0x002fc600078e00ff */
[----:B------:R-:W-:-:S04]  /*5010*/  SHF.R.U32.HI R3, RZ, 0x5, R3 ;  /* 0x00000005ff037819 */ /* 0x000fc80000011603 */
[----:B------:R-:W-:Y:S01]  /*5020*/  @!P0 SYNCS.ARRIVE.TRANS64.RED.A1T0 RZ, [UR4], RZ ;  /* 0x000000ffffff89a7 */ /* 0x000fe20008100404 */
[----:B------:R-:W-:Y:S01]  /*5030*/  NOP ;  /* 0x0000000000007918 */ /* 0x000fe20000000000 */
[----:B------:R-:W1:Y:S01]  /*5040*/  LDS R0, [UR8+0x14] ;  /* 0x00001408ff007984 */ /* 0x000e620008000800 */
[----:B------:R-:W-:-:S04]  /*5050*/  SHF.L.U32 R2, R2, R3, RZ ;  /* 0x0000000302027219 */ /* 0x000fc800000006ff */
[----:B-1----:R-:W-:-:S04]  /*5060*/  LOP3.LUT R0, R0, R2, RZ, 0xc0, !PT ;  /* 0x0000000200007212 */ /* 0x002fc800078ec0ff */
[----:B------:R-:W-:Y:S01]  /*5070*/  ISETP.NE.AND P0, PT, R0, R2, PT ;  /* 0x000000020000720c */ /* 0x000fe20003f05270 */
[----:B------:R-:W-:-:S05]  /*5080*/  IMAD.MOV.U32 R0, RZ, RZ, 0x1 ;  /* 0x00000001ff007424 */ /* 0x000fca00078e00ff */
[----:B------:R-:W-:-:S07]  /*5090*/  SHF.L.U32 R0, R0, R3, RZ ;  /* 0x0000000300007219 */ /* 0x000fce00000006ff */
[----:B------:R-:W-:Y:S05]  /*50a0*/  @P0 BRA `(.L_x_98) ;  /* 0x00000000005c0947 */ /* 0x000fea0003800000 */
[----:B------:R-:W1:Y:S02]  /*50b0*/  LDS R3, [UR8+0x18] ;  /* 0x00001808ff037984 */ /* 0x000e640008000800 */
[----:B-1----:R-:W-:-:S04]  /*50c0*/  LOP3.LUT R3, R3, R0, RZ, 0xc0, !PT ;  /* 0x0000000003037212 */ /* 0x002fc800078ec0ff */
[----:B------:R-:W-:-:S13]  /*50d0*/  ISETP.NE.AND P0, PT, R3, R0, PT ;  /* 0x000000000300720c */ /* 0x000fda0003f05270 */
[----:B------:R-:W-:Y:S05]  /*50e0*/  @P0 BRA `(.L_x_99) ;  /* 0x0000000000400947 */ /* 0x000fea0003800000 */
[----:B------:R-:W-:Y:S01]  /*50f0*/  R2UR UR4, R2 ;  /* 0x00000000020472ca */ /* 0x000fe200000e0000 */
[----:B------:R-:W1:Y:S01]  /*5100*/  S2R R3, SR_LANEID ;  /* 0x0000000000037919 */ /* 0x000e620000000000 */
[----:B------:R-:W-:-:S04]  /*5110*/  LOP3.LUT R0, RZ, R0, RZ, 0x33, !PT ;  /* 0x00000000ff007212 */ /* 0x000fc800078e33ff */
[----:B---3--:R-:W2:Y:S07]  /*5120*/  REDUX UR6, R0 ;  /* 0x00000000000673c4 */ /* 0x008eae0000000000 */
[----:B------:R-:W-:-:S03]  /*5130*/  ULOP3.LUT UR5, URZ, UR4, URZ, 0x33, !UPT ;  /* 0x00000004ff057292 */ /* 0x000fc6000f8e33ff */
[----:B------:R-:W-:Y:S02]  /*5140*/  VOTEU.ANY UR4, UPT, PT ;  /* 0x0000000000047886 */ /* 0x000fe400038e0100 */
[----:B------:R-:W-:Y:S01]  /*5150*/  UFLO.U32 UR4, UR4 ;  /* 0x00000004000472bd */ /* 0x000fe200080e0000 */
[----:B------:R-:W-:-:S04]  /*5160*/  IMAD.U32 R2, RZ, RZ, UR5 ;  /* 0x00000005ff027e24 */ /* 0x000fc8000f8e00ff */
[----:B------:R-:W3:Y:S02]  /*5170*/  REDUX UR7, R2 ;  /* 0x00000000020773c4 */ /* 0x000ee40000000000 */
[----:B------:R4:W-:Y:S01]  /*5180*/  UTCATOMSWS.AND URZ, UR5 ;  /* 0x0000000500ff79e3 */ /* 0x0009e20008000000 */
[----:B--2---:R-:W-:Y:S01]  /*5190*/  IMAD.U32 R0, RZ, RZ, UR6 ;  /* 0x00000006ff007e24 */ /* 0x004fe2000f8e00ff */
[----:B-1----:R-:W-:Y:S01]  /*51a0*/  ISETP.EQ.U32.AND P0, PT, R3, UR4, PT ;  /* 0x0000000403007c0c */ /* 0x002fe2000bf02070 */
[----:B---3--:R-:W-:-:S12]  /*51b0*/  IMAD.U32 R2, RZ, RZ, UR7 ;  /* 0x00000007ff027e24 */ /* 0x008fd8000f8e00ff */
[----:B------:R4:W-:Y:S04]  /*51c0*/  @P0 ATOMS.AND RZ, [UR8+0x14], R2 ;  /* 0x00001402ffff098c */ /* 0x0009e8000a800008 */
[----:B------:R4:W-:Y:S01]  /*51d0*/  @P0 ATOMS.AND RZ, [UR8+0x18], R0 ;  /* 0x00001800ffff098c */ /* 0x0009e2000a800008 */
[----:B------:R-:W-:Y:S05]  /*51e0*/  BRA `(.L_x_100) ;  /* 0x0000000000147947 */ /* 0x000fea0003800000 */
.L_x_99:
[----:B------:R-:W-:Y:S02]  /*51f0*/  MOV R2, 0x5210 ;  /* 0x0000521000027802 */ /* 0x000fe40000000f00 */
[----:B---3-5:R-:W-:Y:S05]  /*5200*/  CALL.REL.NOINC `($__internal_0_$__cuda_sm10x_tcgen05_guardrail_trap_col_being_dealloced_not_returned_by_alloc) ;  /* 0x00000060005c7944 */ /* 0x028fea0003c00000 */
[----:B------:R-:W-:Y:S05]  /*5210*/  BRA `(.L_x_100) ;  /* 0x0000000000087947 */ /* 0x000fea0003800000 */
.L_x_98:
[----:B------:R-:W-:Y:S02]  /*5220*/  MOV R2, 0x5240 ;  /* 0x0000524000027802 */ /* 0x000fe40000000f00 */
[----:B---3-5:R-:W-:Y:S05]  /*5230*/  CALL.REL.NOINC `($__internal_2_$__cuda_sm10x_tcgen05_guardrail_trap_unallocated_columns_being_dealloced) ;  /* 0x0000006000687944 */ /* 0x028fea0003c00000 */
.L_x_100:
[----:B------:R-:W-:Y:S01]  /*5240*/  NOP ;  /* 0x0000000000007918 */ /* 0x000fe20000000000 */
[----:B----4-:R-:W-:Y:S05]  /*5250*/  EXIT ;  /* 0x000000000000794d */ /* 0x010fea0003800000 */
.L_x_72:
[----:B------:R-:W-:-:S09]  /*5260*/  UISETP.NE.OR UP0, UPT, UR18, 0x3, !UP3 ;  /* 0x000000031200788c */ /* 0x000fd2000df05670 */
[----:B------:R-:W-:Y:S05]  /*5270*/  BRA.U UP0, `(.L_x_101) ;  /* 0x00000015002c7547 */ /* 0x000fea000b800000 */
[----:B------:R-:W2:Y:S01]  /*5280*/  LDCU.64 UR4, c[0x0][0x888] ;  /* 0x00011100ff0477ac */ /* 0x000ea20008000a00 */
[----:B------:R-:W3:Y:S01]  /*5290*/  S2UR UR10, SR_CgaCtaId ;  /* 0x00000000000a79c3 */ /* 0x000ee20000008800 */
[----:B------:R-:W-:Y:S01]  /*52a0*/  HFMA2 R10, -RZ, RZ, 0, 5.9604644775390625e-08 ;  /* 0x00000001ff0a7431 */ /* 0x000fe200000001ff */
[----:B------:R-:W-:Y:S01]  /*52b0*/  MOV R9, RZ ;  /* 0x000000ff00097202 */ /* 0x000fe20000000f00 */
[----:B------:R-:W4:Y:S01]  /*52c0*/  LDCU UR49, c[0x0][0x370] ;  /* 0x00006e00ff3177ac */ /* 0x000f220008000800 */
[----:B------:R-:W-:Y:S01]  /*52d0*/  HFMA2 R0, -RZ, RZ, 0, 0.00048828125 ;  /* 0x00001000ff007431 */ /* 0x000fe200000001ff */
[----:B------:R-:W4:Y:S03]  /*52e0*/  LDCU.128 UR52, c[0x0][0xb10] ;  /* 0x00016200ff3477ac */ /* 0x000f260008000c00 */
[----:B------:R-:W1:Y:S01]  /*52f0*/  LDC.64 R12, c[0x0][0x348] ;  /* 0x0000d200ff0c7b82 */ /* 0x000e620000000a00 */
[----:B------:R-:W3:Y:S01]  /*5300*/  LDCU UR38, c[0x0][0x374] ;  /* 0x00006e80ff2677ac */ /* 0x000ee20008000800 */
[----:B------:R-:W3:Y:S01]  /*5310*/  LDCU.64 UR46, c[0x0][0x890] ;  /* 0x00011200ff2e77ac */ /* 0x000ee20008000a00 */
[----:B--2---:R-:W-:Y:S01]  /*5320*/  UISETP.NE.U32.AND UP0, UPT, UR4, URZ, UPT ;  /* 0x000000ff0400728c */ /* 0x004fe2000bf05070 */
[----:B------:R-:W2:Y:S01]  /*5330*/  LDCU UR30, c[0x0][0xb0c] ;  /* 0x00016180ff1e77ac */ /* 0x000ea20008000800 */
[----:B------:R-:W1:Y:S01]  /*5340*/  LDCU UR68, c[0x0][0xb20] ;  /* 0x00016400ff4477ac */ /* 0x000e620008000800 */
[----:B------:R-:W1:Y:S01]  /*5350*/  LDCU UR4, c[0x0][0xb30] ;  /* 0x00016600ff0477ac */ /* 0x000e620008000800 */
[----:B------:R-:W1:Y:S01]  /*5360*/  LDCU.128 UR56, c[0x0][0x980] ;  /* 0x00013000ff3877ac */ /* 0x000e620008000c00 */
[----:B------:R-:W-:Y:S01]  /*5370*/  UMOV UR31, 0x400 ;  /* 0x00000400001f7882 */ /* 0x000fe20000000000 */
[----:B----4-:R-:W-:-:S02]  /*5380*/  UIMAD.WIDE.U32 UR6, UR49, UR52, URZ ;  /* 0x00000034310672a5 */ /* 0x010fc4000f8e00ff */
[----:B---3--:R-:W-:Y:S02]  /*5390*/  UIMAD.WIDE.U32 UR8, UR38, UR55, URZ ;  /* 0x00000037260872a5 */ /* 0x008fe4000f8e00ff */
[----:B------:R-:W-:Y:S02]  /*53a0*/  UISETP.NE.AND.EX UP6, UPT, UR5, URZ, UPT, UP0 ;  /* 0x000000ff0500728c */ /* 0x000fe4000bfc5300 */
[----:B------:R-:W-:Y:S02]  /*53b0*/  ULEA UR31, UR10, UR31, 0x18 ;  /* 0x0000001f0a1f7291 */ /* 0x000fe4000f8ec0ff */
[----:B------:R-:W-:Y:S02]  /*53c0*/  UISETP.NE.AND UP0, UPT, UR39, 0x1, UPT ;  /* 0x000000012700788c */ /* 0x000fe4000bf05270 */
[----:B------:R-:W-:Y:S02]  /*53d0*/  UISETP.NE.U32.AND UP0, UPT, UR46, URZ, UPT ;  /* 0x000000ff2e00728c */ /* 0x000fe4000bf05070 */
[----:B------:R-:W-:-:S02]  /*53e0*/  UIADD3 UR61, UPT, UPT, UR31, 0x1b8, URZ ;  /* 0x000001b81f3d7890 */ /* 0x000fc4000fffe0ff */
[----:B------:R-:W-:Y:S02]  /*53f0*/  UIADD3 UR60, UPT, UPT, UR31, 0x1f8, URZ ;  /* 0x000001f81f3c7890 */ /* 0x000fe4000fffe0ff */
[----:B------:R-:W-:Y:S02]  /*5400*/  UIADD3 UR41, UPT, UPT, UR31, 0x1a0, URZ ;  /* 0x000001a01f297890 */ /* 0x000fe4000fffe0ff */
[----:B------:R-:W-:Y:S02]  /*5410*/  UIADD3 UR33, UPT, UPT, UR31, 0x1a8, URZ ;  /* 0x000001a81f217890 */ /* 0x000fe4000fffe0ff */
[----:B------:R-:W-:Y:S02]  /*5420*/  UIADD3 UR25, UPT, UPT, UR31, 0x1b0, URZ ;  /* 0x000001b01f197890 */ /* 0x000fe4000fffe0ff */
[----:B------:R-:W-:Y:S02]  /*5430*/  UISETP.GE.AND UP3, UPT, UR39, 0x1, UPT ;  /* 0x000000012700788c */ /* 0x000fe4000bf66270 */
[----:B------:R-:W-:Y:S01]  /*5440*/  UISETP.NE.AND.EX UP5, UPT, UR47, URZ, UPT, UP0 ;  /* 0x000000ff2f00728c */ /* 0x000fe2000bfa5300 */
[----:B------:R-:W-:Y:S01]  /*5450*/  UMOV UR66, UR7 ;  /* 0x0000000700427c82 */ /* 0x000fe20008000000 */
[----:B------:R-:W-:Y:S01]  /*5460*/  UMOV UR65, UR9 ;  /* 0x0000000900417c82 */ /* 0x000fe20008000000 */
[----:B--2---:R-:W-:-:S02]  /*5470*/  UISETP.NE.AND UP3, UPT, UR30, 0x1, UPT ;  /* 0x000000011e00788c */ /* 0x004fc4000bf65270 */
[----:B------:R-:W-:Y:S02]  /*5480*/  UISETP.NE.AND UP0, UPT, UR54, 0x1, UPT ;  /* 0x000000013600788c */ /* 0x000fe4000bf05270 */
[----:B------:R-:W-:Y:S01]  /*5490*/  UPLOP3.LUT UP2, UPT, UPT, UPT, UPT, 0x40, 0x4 ;  /* 0x000000000004789c */ /* 0x000fe20003f4e870 */
[----:B------:R-:W2:Y:S01]  /*54a0*/  LDCU.64 UR22, c[0x0][0xb28] ;  /* 0x00016500ff1677ac */ /* 0x000ea20008000a00 */
[----:B------:R-:W3:Y:S01]  /*54b0*/  LDCU.64 UR50, c[0x0][0x990] ;  /* 0x00013200ff3277ac */ /* 0x000ee20008000a00 */
[----:B------:R-:W-:Y:S02]  /*54c0*/  UPRMT UR61, UR10, 0x654, UR61 ;  /* 0x000006540a3d7896 */ /* 0x000fe4000800003d */
[----:B------:R-:W-:Y:S02]  /*54d0*/  UPRMT UR60, URZ, 0x654, UR60 ;  /* 0x00000654ff3c7896 */ /* 0x000fe4000800003c */
[----:B------:R-:W-:Y:S02]  /*54e0*/  UPRMT UR64, UR10, 0x654, UR41 ;  /* 0x000006540a407896 */ /* 0x000fe40008000029 */
[----:B------:R-:W-:-:S02]  /*54f0*/  UPRMT UR63, UR10, 0x654, UR33 ;  /* 0x000006540a3f7896 */ /* 0x000fc40008000021 */
[----:B------:R-:W-:Y:S02]  /*5500*/  UPRMT UR62, UR10, 0x654, UR25 ;  /* 0x000006540a3e7896 */ /* 0x000fe40008000019 */
[----:B------:R-:W-:Y:S02]  /*5510*/  USHF.R.U32.HI UR66, URZ, UR53, UR66 ;  /* 0x00000035ff427299 */ /* 0x000fe40008011642 */
[----:B-1----:R-:W-:Y:S02]  /*5520*/  USHF.R.U32.HI UR65, URZ, UR68, UR65 ;  /* 0x00000044ff417299 */ /* 0x002fe40008011641 */
[----:B------:R-:W-:Y:S02]  /*5530*/  UISETP.NE.AND UP4, UPT, UR4, 0x1, UPT ;  /* 0x000000010400788c */ /* 0x000fe4000bf85270 */
[----:B------:R-:W-:Y:S02]  /*5540*/  UISETP.NE.AND UP3, UPT, UR56, 0x1, UPT ;  /* 0x000000013800788c */ /* 0x000fe4000bf65270 */
[----:B--23--:R-:W-:-:S11]  /*5550*/  UISETP.NE.AND UP0, UPT, UR59, 0x1, UPT ;  /* 0x000000013b00788c */ /* 0x00cfd6000bf05270 */
.L_x_112:
[----:B------:R-:W-:Y:S04]  /*5560*/  SHF.L.U32 R3, R9, 0x1f, RZ ;  /* 0x0000001f09037819 */ /* 0x000fe800000006ff */
[----:B------:R-:W1:Y:S02]  /*5570*/  SYNCS.PHASECHK.TRANS64.TRYWAIT P0, [UR31+0x1f0], R3 ;  /* 0x0001f003ff0075a7 */ /* 0x000e64000800111f */
[----:B-12---:R-:W-:Y:S05]  /*5580*/  @!P0 BRA `(.L_x_102) ;  /* 0x0000005800248947 */ /* 0x006fea0003800000 */
.L_x_235:
[----:B------:R-:W2:Y:S01]  /*5590*/  LDS.128 R4, [UR31+0x230] ;  /* 0x0002301fff047984 */ /* 0x000ea20008000c00 */
[----:B------:R-:W-:Y:S01]  /*55a0*/  UISETP.GE.AND UP0, UPT, UR39, 0x1, UPT ;  /* 0x000000012700788c */ /* 0x000fe2000bf06270 */
[----:B------:R-:W-:Y:S01]  /*55b0*/  @!PT LDS RZ, [RZ] ;  /* 0x00000000fffff984 */ /* 0x000fe20000000800 */
[----:B------:R-:W-:Y:S01]  /*55c0*/  @!PT LDS RZ, [RZ] ;  /* 0x00000000fffff984 */ /* 0x000fe20000000800 */
[----:B------:R-:W-:Y:S01]  /*55d0*/  @!PT LDS RZ, [RZ] ;  /* 0x00000000fffff984 */ /* 0x000fe20000000800 */
[----:B------:R-:W-:Y:S01]  /*55e0*/  @!PT LDS RZ, [RZ] ;  /* 0x00000000fffff984 */ /* 0x000fe20000000800 */
[----:B------:R3:W-:Y:S06]  /*55f0*/  MEMBAR.ALL.CTA ;  /* 0x0000000000007992 */ /* 0x0007ec0000008000 */
[----:B---3--:R-:W3:Y:S02]  /*5600*/  FENCE.VIEW.ASYNC.S ;  /* 0x00000000000073c6 */ /* 0x008ee40000000000 */
[----:B---3--:R-:W-:Y:S01]  /*5610*/  SYNCS.ARRIVE.TRANS64.RED.A1T0 RZ, [UR60], RZ ;  /* 0x000000ffffff79a7 */ /* 0x008fe2000810043c */
[----:B--2---:R-:W-:Y:S11]  /*5620*/  LOP3.LUT P0, RZ, R6, 0x1, RZ, 0xc0, !PT ;  /* 0x0000000106ff7812 */ /* 0x004ff6000780c0ff */
[----:B------:R-:W-:Y:S02]  /*5630*/  @!UPT UIADD3 URZ, UPT, UPT, URZ, URZ, URZ ;  /* 0x000000fffffff290 */ /* 0x000fe4000fffe0ff */
[----:B------:R-:W-:Y:S01]  /*5640*/  VOTEU.ANY UP3, P0 ;  /* 0x0000000000ff7886 */ /* 0x000fe20000060100 */
[----:B------:R-:W-:Y:S11]  /*5650*/  PLOP3.LUT P0, PT, PT, PT, UP3, 0x80, 0x8 ;  /* 0x000000000008781c */ /* 0x000ff60003f0f038 */
[----:B------:R-:W-:Y:S02]  /*5660*/  @!UPT UIADD3 URZ, UPT, UPT, URZ, URZ, URZ ;  /* 0x000000fffffff290 */ /* 0x000fe4000fffe0ff */
[----:B-1----:R-:W-:Y:S02]  /*5670*/  @P0 MOV R3, R4 ;  /* 0x0000000400030202 */ /* 0x002fe40000000f00 */
[----:B------:R-:W-:Y:S02]  /*5680*/  @P0 LOP3.LUT R2, R5, 0xffff, RZ, 0xc0, !PT ;  /* 0x0000ffff05020812 */ /* 0x000fe400078ec0ff */
[----:B------:R-:W-:Y:S02]  /*5690*/  @P0 R2UR UR5, R3 ;  /* 0x00000000030502ca */ /* 0x000fe400000e0000 */
[----:B------:R-:W-:Y:S11]  /*56a0*/  @P0 R2UR UR4, R2 ;  /* 0x00000000020402ca */ /* 0x000ff600000e0000 */
[----:B------:R-:W-:Y:S02]  /*56b0*/  @UP3 UMOV UR15, UR5 ;  /* 0x00000005000f3c82 */ /* 0x000fe40008000000 */
[----:B------:R-:W-:Y:S01]  /*56c0*/  @UP3 UMOV UR14, UR4 ;  /* 0x00000004000e3c82 */ /* 0x000fe20008000000 */
[----:B------:R-:W-:Y:S05]  /*56d0*/  BRA.U !UP0, `(.L_x_103) ;  /* 0x0000000108c07547 */ /* 0x000fea000b800000 */
[----:B------:R-:W-:Y:S02]  /*56e0*/  UIMAD.WIDE.U32 UR8, UR14, UR55, URZ ;  /* 0x000000370e0872a5 */ /* 0x000fe4000f8e00ff */
[----:B------:R-:W-:Y:S02]  /*56f0*/  UP2UR UR18, UPR, URZ, 0x4 ;  /* 0x00000004ff127883 */ /* 0x000fe40008000000 */
[----:B------:R-:W-:Y:S02]  /*5700*/  UISETP.NE.AND UP2, UPT, UR54, 0x1, UPT ;  /* 0x000000013600788c */ /* 0x000fe4000bf45270 */
[----:B------:R-:W-:Y:S02]  /*5710*/  UIMAD.WIDE.U32 UR10, UR15, UR52, URZ ;  /* 0x000000340f0a72a5 */ /* 0x000fe4000f8e00ff */
[----:B------:R-:W-:Y:S02]  /*5720*/  USEL UR4, UR38, UR65, !UP2 ;  /* 0x0000004126047287 */ /* 0x000fe4000d000000 */
[----:B------:R-:W-:Y:S02]  /*5730*/  UISETP.NE.AND UP0, UPT, UR30, 0x1, UPT ;  /* 0x000000011e00788c */ /* 0x000fe4000bf05270 */
[----:B------:R-:W-:Y:S02]  /*5740*/  UP2UR UR19, UPR, URZ, 0x2 ;  /* 0x00000002ff137883 */ /* 0x000fe40008000000 */
[----:B------:R-:W-:Y:S02]  /*5750*/  UISETP.NE.AND UP1, UPT, UR39, 0x1, UPT ;  /* 0x000000012700788c */ /* 0x000fe4000bf25270 */
[----:B------:R-:W-:Y:S02]  /*5760*/  UIMAD.WIDE.U32 UR12, UR4, UR22, URZ ;  /* 0x00000016040c72a5 */ /* 0x000fe4000f8e00ff */
[----:B------:R-:W-:Y:S01]  /*5770*/  USEL UR7, UR49, UR66, !UP0 ;  /* 0x0000004231077287 */ /* 0x000fe2000c000000 */
[----:B------:R-:W-:Y:S02]  /*5780*/  UMOV UR5, UR9 ;  /* 0x0000000900057c82 */ /* 0x000fe40008000000 */
[----:B------:R-:W-:Y:S02]  /*5790*/  USHF.R.U32.HI UR6, URZ, UR68, UR5 ;  /* 0x00000044ff067299 */ /* 0x000fe40008011605 */
[----:B------:R-:W-:Y:S02]  /*57a0*/  UIMAD.WIDE.U32 UR16, UR7, UR22, URZ ;  /* 0x00000016071072a5 */ /* 0x000fe4000f8e00ff */
[----:B------:R-:W-:Y:S02]  /*57b0*/  USEL UR6, UR14, UR6, !UP2 ;  /* 0x000000060e067287 */ /* 0x000fe4000d000000 */
[----:B------:R-:W-:Y:S01]  /*57c0*/  UISETP.NE.AND UP2, UPT, UR18, URZ, UPT ;  /* 0x000000ff1200728c */ /* 0x000fe2000bf45270 */
[----:B------:R-:W-:Y:S01]  /*57d0*/  UMOV UR5, UR11 ;  /* 0x0000000b00057c82 */ /* 0x000fe20008000000 */
[----:B------:R-:W-:Y:S02]  /*57e0*/  UIMAD.WIDE.U32 UR10, UR6, UR22, URZ ;  /* 0x00000016060a72a5 */ /* 0x000fe4000f8e00ff */
[----:B------:R-:W-:Y:S03]  /*57f0*/  USHF.R.U32.HI UR8, URZ, UR53, UR5 ;  /* 0x00000035ff087299 */ /* 0x000fe60008011605 */
[----:B------:R-:W-:Y:S02]  /*5800*/  UMOV UR5, UR13 ;  /* 0x0000000d00057c82 */ /* 0x000fe40008000000 */
[----:B------:R-:W-:Y:S03]  /*5810*/  @UP1 USHF.R.U32.HI UR4, URZ, UR23, UR5 ;  /* 0x00000017ff041299 */ /* 0x000fe60008011605 */
[----:B------:R-:W-:Y:S01]  /*5820*/  UMOV UR5, UR17 ;  /* 0x0000001100057c82 */ /* 0x000fe20008000000 */
[----:B------:R-:W-:Y:S02]  /*5830*/  UIMAD UR4, UR39, UR4, URZ ;  /* 0x00000004270472a4 */ /* 0x000fe4000f8e02ff */
[----:B------:R-:W-:Y:S02]  /*5840*/  @UP1 USHF.R.U32.HI UR7, URZ, UR23, UR5 ;  /* 0x00000017ff071299 */ /* 0x000fe40008011605 */
[----:B------:R-:W-:Y:S02]  /*5850*/  USEL UR5, UR15, UR8, !UP0 ;  /* 0x000000080f057287 */ /* 0x000fe4000c000000 */
[----:B------:R-:W-:Y:S02]  /*5860*/  UIMAD UR8, UR39, UR7, URZ ;  /* 0x00000007270872a4 */ /* 0x000fe4000f8e02ff */
[----:B------:R-:W-:Y:S03]  /*5870*/  UISETP.GE.AND UP0, UPT, UR6, UR4, UPT ;  /* 0x000000040600728c */ /* 0x000fe6000bf06270 */
[----:B------:R-:W-:Y:S01]  /*5880*/  UMOV UR4, UR11 ;  /* 0x0000000b00047c82 */ /* 0x000fe20008000000 */
[----:B------:R-:W-:Y:S02]  /*5890*/  UISETP.GE.OR UP0, UPT, UR5, UR8, UP0 ;  /* 0x000000080500728c */ /* 0x000fe40008706670 */
[----:B------:R-:W-:Y:S02]  /*58a0*/  USHF.R.U32.HI UR4, URZ, UR23, UR4 ;  /* 0x00000017ff047299 */ /* 0x000fe40008011604 */
[----:B------:R-:W-:Y:S02]  /*58b0*/  UIMAD.WIDE.U32 UR8, UR5, UR22, URZ ;  /* 0x00000016050872a5 */ /* 0x000fe4000f8e00ff */
[----:B------:R-:W-:Y:S04]  /*58c0*/  USEL UR10, UR6, UR4, !UP1 ;  /* 0x00000004060a7287 */ /* 0x000fe8000c800000 */
[----:B------:R-:W-:Y:S01]  /*58d0*/  UIADD3 UR11, UPT, UPT, -UR10, URZ, URZ ;  /* 0x000000ff0a0b7290 */ /* 0x000fe2000fffe1ff */
[----:B------:R-:W-:Y:S02]  /*58e0*/  @!UP0 UMOV UR4, UR9 ;  /* 0x0000000900048c82 */ /* 0x000fe40008000000 */
[----:B------:R-:W-:Y:S02]  /*58f0*/  @!UP0 USHF.R.U32.HI UR4, URZ, UR23, UR4 ;  /* 0x00000017ff048299 */ /* 0x000fe40008011604 */
[----:B------:R-:W-:Y:S02]  /*5900*/  UIMAD UR8, UR39, UR11, UR6 ;  /* 0x0000000b270872a4 */ /* 0x000fe4000f8e0206 */
[----:B------:R-:W-:Y:S02]  /*5910*/  @!UP0 USEL UR4, UR5, UR4, !UP1 ;  /* 0x0000000405048287 */ /* 0x000fe4000c800000 */
[----:B------:R-:W-:Y:S02]  /*5920*/  UISETP.NE.AND UP1, UPT, UR19, URZ, UPT ;  /* 0x000000ff1300728c */ /* 0x000fe4000bf25270 */
[----:B------:R-:W-:Y:S02]  /*5930*/  @!UP0 UIMAD UR7, UR7, UR8, UR4 ;  /* 0x00000008070782a4 */ /* 0x000fe4000f8e0204 */
[----:B------:R-:W-:Y:S02]  /*5940*/  @!UP0 UIADD3 UR9, UPT, UPT, UR10, -UR4, URZ ;  /* 0x800000040a098290 */ /* 0x000fe4000fffe0ff */
[----:B------:R-:W-:Y:S02]  /*5950*/  UIADD3 UR8, UPT, UPT, -UR6, URZ, URZ ;  /* 0x000000ff06087290 */ /* 0x000fe4000fffe1ff */
[----:B------:R-:W-:Y:S02]  /*5960*/  UIADD3 UR4, UPT, UPT, -UR5, URZ, URZ ;  /* 0x000000ff05047290 */ /* 0x000fe4000fffe1ff */
[----:B------:R-:W-:Y:S03]  /*5970*/  @!UP0 UIMAD UR6, UR9, UR39, UR5 ;  /* 0x00000027090682a4 */ /* 0x000fe6000f8e0205 */
[----:B------:R-:W-:Y:S01]  /*5980*/  @!UP0 UMOV UR5, UR7 ;  /* 0x0000000700058c82 */ /* 0x000fe20008000000 */
[----:B------:R-:W-:Y:S02]  /*5990*/  UIMAD UR7, UR30, UR4, UR15 ;  /* 0x000000041e0772a4 */ /* 0x000fe4000f8e020f */
[----:B------:R-:W-:Y:S02]  /*59a0*/  UIMAD UR4, UR54, UR8, UR14 ;  /* 0x00000008360472a4 */ /* 0x000fe4000f8e020e */
[----:B------:R-:W-:Y:S02]  /*59b0*/  UIMAD UR15, UR5, UR30, UR7 ;  /* 0x0000001e050f72a4 */ /* 0x000fe4000f8e0207 */
[----:B------:R-:W-:Y:S11]  /*59c0*/  UIMAD UR14, UR6, UR54, UR4 ;  /* 0x00000036060e72a4 */ /* 0x000ff6000f8e0204 */
[----:B------:R-:W-:Y:S01]  /*59d0*/  @!UPT UIADD3 URZ, UPT, UPT, URZ, URZ, URZ ;  /* 0x000000fffffff290 */ /* 0x000fe2000fffe0ff */
.L_x_103:
[----:B------:R-:W1:Y:S01]  /*59e0*/  @!UP4 LDCU.128 UR8, c[0x0][0xb10] ;  /* 0x00016200ff08c7ac */ /* 0x000e620008000c00 */
[----:B------:R-:W-:Y:S02]  /*59f0*/  ISETP.NE.U32.AND P1, PT, RZ, UR46, PT ;  /* 0x0000002eff007c0c */ /* 0x000fe4000bf25070 */
[----:B------:R-:W-:Y:S02]  /*5a00*/  SHF.L.U32 R8, R10, 0x1f, RZ ;  /* 0x0000001f0a087819 */ /* 0x000fe400000006ff */
[----:B------:R-:W-:Y:S01]  /*5a10*/  ISETP.NE.AND.EX P1, PT, RZ, UR47, PT, P1 ;  /* 0x0000002fff007c0c */ /* 0x000fe2000bf25310 */
[----:B------:R-:W2:Y:S01]  /*5a20*/  @!UP4 LDCU UR5, c[0x0][0xb0c] ;  /* 0x00016180ff05c7ac */ /* 0x000ea20008000800 */
[----:B------:R-:W-:Y:S02]  /*5a30*/  USHF.L.U32 UR42, UR20, 0x7, URZ ;  /* 0x00000007142a7899 */ /* 0x000fe400080006ff */
[----:B-1----:R-:W-:Y:S07]  /*5a40*/  UIMAD.WIDE.U32 UR6, UR15, UR8, URZ ;  /* 0x000000080f0672a5 */ /* 0x002fee000f8e00ff */
[----:B------:R-:W-:Y:S01]  /*5a50*/  @!UP4 UMOV UR4, UR7 ;  /* 0x000000070004cc82 */ /* 0x000fe20008000000 */
[----:B--2---:R-:W-:Y:S02]  /*5a60*/  @!UP4 UISETP.NE.AND UP0, UPT, UR5, 0x1, UPT ;  /* 0x000000010500c88c */ /* 0x004fe4000bf05270 */
[----:B------:R-:W-:Y:S02]  /*5a70*/  @!UP4 USHF.R.U32.HI UR4, URZ, UR9, UR4 ;  /* 0x00000009ff04c299 */ /* 0x000fe40008011604 */
[----:B------:R-:W-:Y:S02]  /*5a80*/  UIMAD.WIDE.U32 UR6, UR14, UR11, URZ ;  /* 0x0000000b0e0672a5 */ /* 0x000fe4000f8e00ff */
[----:B------:R-:W-:Y:S02]  /*5a90*/  @!UP4 USEL UR8, UR15, UR4, !UP0 ;  /* 0x000000040f08c287 */ /* 0x000fe4000c000000 */
[----:B------:R-:W-:Y:S03]  /*5aa0*/  @!UP4 UISETP.NE.AND UP0, UPT, UR10, 0x1, UPT ;  /* 0x000000010a00c88c */ /* 0x000fe6000bf05270 */
[----:B------:R-:W-:Y:S02]  /*5ab0*/  @!UP4 UMOV UR6, UR7 ;  /* 0x000000070006cc82 */ /* 0x000fe40008000000 */
[----:B------:R-:W1:Y:S02]  /*5ac0*/  @!UP4 LDCU UR4, c[0x0][0xb20] ;  /* 0x00016400ff04c7ac */ /* 0x000e640008000800 */
[----:B-1----:R-:W-:Y:S04]  /*5ad0*/  @!UP4 USHF.R.U32.HI UR6, URZ, UR4, UR6 ;  /* 0x00000004ff06c299 */ /* 0x002fe80008011606 */
[----:B------:R-:W-:Y:S04]  /*5ae0*/  @!UP4 USEL UR6, UR14, UR6, !UP0 ;  /* 0x000000060e06c287 */ /* 0x000fe8000c000000 */
[----:B------:R-:W-:Y:S02]  /*5af0*/  @!UP4 UIADD3 UR4, UPT, UPT, -UR8, UR6, URZ ;  /* 0x000000060804c290 */ /* 0x000fe4000fffe1ff */
[----:B------:R-:W-:Y:S02]  /*5b00*/  @!UP4 UIADD3 UR6, UPT, UPT, UR8, -UR6, URZ ;  /* 0x800000060806c290 */ /* 0x000fe4000fffe0ff */
[----:B------:R-:W-:Y:S02]  /*5b10*/  @!UP4 UIMAD UR15, UR4, UR5, UR15 ;  /* 0x00000005040fc2a4 */ /* 0x000fe4000f8e020f */
[----:B------:R-:W-:Y:S01]  /*5b20*/  @!UP4 UIMAD UR14, UR6, UR10, UR14 ;  /* 0x0000000a060ec2a4 */ /* 0x000fe2000f8e020e */
[----:B------:R-:W-:Y:S11]  /*5b30*/  BRA.U UP2, `(.L_x_104) ;  /* 0x0000000102107547 */ /* 0x000ff6000b800000 */
[----:B------:R-:W-:Y:S04]  /*5b40*/  MOV R3, UR67 ;  /* 0x0000004300037c02 */ /* 0x000fe80008000f00 */
[----:B------:R-:W-:Y:S04]  /*5b50*/  SHF.L.U32 R3, R3, 0x1f, RZ ;  /* 0x0000001f03037819 */ /* 0x000fe800000006ff */
[----:B------:R-:W1:Y:S02]  /*5b60*/  SYNCS.PHASECHK.TRANS64.TRYWAIT P2, [UR31+0x1e8], R3 ;  /* 0x0001e803ff0075a7 */ /* 0x000e64000804111f */
[----:B-1----:R-:W-:Y:S05]  /*5b70*/  @!P2 BRA `(.L_x_105) ;  /* 0x0000005000c0a947 */ /* 0x002fea0003800000 */
.L_x_104:
[----:B------:R-:W-:Y:S05]  /*5b80*/  BRA.U !UP5, `(.L_x_106) ;  /* 0x000000010d387547 */ /* 0x000fea000b800000 */
[----:B------:R-:W-:Y:S01]  /*5b90*/  UPLOP3.LUT UP1, UPT, UPT, UPT, UP6, 0x80, 0x8 ;  /* 0x000000000008789c */ /* 0x000fe20003f2f060 */
[----:B------:R-:W-:Y:S01]  /*5ba0*/  IMAD.MOV.U32 R45, RZ, RZ, 0x1 ;  /* 0x00000001ff2d7424 */ /* 0x000fe200078e00ff */
[----:B------:R-:W2:Y:S04]  /*5bb0*/  LDCU.64 UR8, c[0x0][0x358] ;  /* 0x00006b00ff0877ac */ /* 0x000ea80008000a00 */
[----:B------:R-:W-:Y:S05]  /*5bc0*/  PLOP3.LUT P2, PT, PT, PT, UP1, 0x80, 0x8 ;  /* 0x000000000008781c */ /* 0x000fea0003f4f018 */
[----:B------:R-:W3:Y:S01]  /*5bd0*/  @UP1 LDCU.64 UR4, c[0x0][0x888] ;  /* 0x00011100ff0417ac */ /* 0x000ee20008000a00 */
[----:B------:R-:W-:Y:S04]  /*5be0*/  @UP1 UIMAD UR6, UR48, UR46, URZ ;  /* 0x0000002e300612a4 */ /* 0x000fe8000f8e02ff */
[----:B---3--:R-:W-:Y:S06]  /*5bf0*/  @UP1 UIMAD.WIDE UR4, UR6, 0x4, UR4 ;  /* 0x00000004060418a5 */ /* 0x008fec000f8e0204 */
[----:B-1----:R-:W-:Y:S01]  /*5c00*/  IMAD.U32 R2, RZ, RZ, UR4 ;  /* 0x00000004ff027e24 */ /* 0x002fe2000f8e00ff */
[----:B------:R-:W-:Y:S04]  /*5c10*/  MOV R3, UR5 ;  /* 0x0000000500037c02 */ /* 0x000fe80008000f00 */
[----:B------:R-:W1:Y:S01]  /*5c20*/  @!UP1 LDCU UR4, c[0x0][0x880] ;  /* 0x00011000ff0497ac */ /* 0x000e620008000800 */
[----:B--2--5:R2:W5:Y:S02]  /*5c30*/  @P2 LDG.E R27, desc[UR8][R2.64] ;  /* 0x00000008021b2981 */ /* 0x024564000c1e1900 */
[----:B--2---:R-:W-:Y:S05]  /*5c40*/  HFMA2 R2, -RZ, RZ, 0, 5.9604644775390625e-08 ;  /* 0x00000001ff027431 */ /* 0x004fea00000001ff */
[----:B------:R-:W-:Y:S01]  /*5c50*/  @!P2 PRMT R45, R2, 0x7610, R45 ;  /* 0x00007610022da816 */ /* 0x000fe2000000002d */
[----:B-1----:R-:W-:Y:S07]  /*5c60*/  @!P2 IMAD.U32 R27, RZ, RZ, UR4 ;  /* 0x00000004ff1bae24 */ /* 0x002fee000f8e00ff */
.L_x_106:
[----:B-----5:R-:W-:Y:S01]  /*5c70*/  @!P1 FSETP.EQ.AND P3, PT, R27, RZ, PT ;  /* 0x000000ff1b00920b */ /* 0x020fe20003f62000 */
[----:B------:R-:W-:Y:S01]  /*5c80*/  @!UPT UIADD3 URZ, UPT, UPT, URZ, URZ, URZ ;  /* 0x000000fffffff290 */ /* 0x000fe2000fffe0ff */
[----:B------:R-:W-:Y:S11]  /*5c90*/  @!P1 BRA `(.L_x_107) ;  /* 0x0000000000149947 */ /* 0x000ff60003800000 */
[----:B------:R-:W-:Y:S02]  /*5ca0*/  LOP3.LUT P1, RZ, R45, 0xff, RZ, 0xc0, !PT ;  /* 0x000000ff2dff7812 */ /* 0x000fe4000782c0ff */
[----:B------:R-:W-:Y:S04]  /*5cb0*/  PLOP3.LUT P3, PT, PT, PT, UP1, 0x80, 0x8 ;  /* 0x000000000008781c */ /* 0x000fe80003f6f018 */
[----:B------:R-:W-:Y:S07]  /*5cc0*/  PLOP3.LUT P3, PT, P3, PT, PT, 0x8, 0x80 ;  /* 0x000000000080781c */ /* 0x000fee0001f6e170 */
[----:B------:R-:W-:Y:S11]  /*5cd0*/  @P1 FSETP.EQ.AND P3, PT, R27, RZ, PT ;  /* 0x000000ff1b00120b */ /* 0x000ff60003f62000 */
[----:B------:R-:W-:Y:S02]  /*5ce0*/  @!UPT UIADD3 URZ, UPT, UPT, URZ, URZ, URZ ;  /* 0x000000fffffff290 */ /* 0x000fe4000fffe0ff */
.L_x_107:
[----:B------:R-:W-:Y:S01]  /*5cf0*/  USHF.L.U32 UR43, UR45, 0x6, URZ ;  /* 0x000000062d2b7899 */ /* 0x000fe200080006ff */
[----:B------:R-:W2:Y:S01]  /*5d00*/  SYNCS.PHASECHK.TRANS64.TRYWAIT P1, [UR31+0x1c0], R8 ;  /* 0x0001c008ff0075a7 */ /* 0x000ea2000802111f */
[----:B------:R-:W-:Y:S02]  /*5d10*/  UISETP.NE.AND UP0, UPT, UR56, 0x1, UPT ;  /* 0x000000013800788c */ /* 0x000fe4000bf05270 */
[----:B------:R-:W-:Y:S01]  /*5d20*/  UIMAD.WIDE.U32 UR4, UR43, UR57, URZ ;  /* 0x000000392b0472a5 */ /* 0x000fe2000f8e00ff */
[----:B------:R-:W-:Y:S04]  /*5d30*/  ELECT P2, URZ, PT ;  /* 0x0000000000ff782f */ /* 0x000fe80003840000 */
[----:B------:R-:W-:Y:S02]  /*5d40*/  PLOP3.LUT P2, PT, P3, P2, PT, 0xf2, 0x2f ;  /* 0x00000000002f781c */ /* 0x000fe40001f45e72 */
[----:B------:R-:W-:Y:S02]  /*5d50*/  UMOV UR4, UR5 ;  /* 0x0000000500047c82 */ /* 0x000fe40008000000 */
[----:B------:R-:W-:Y:S04]  /*5d60*/  USHF.R.U32.HI UR4, URZ, UR58, UR4 ;  /* 0x0000003aff047299 */ /* 0x000fe80008011604 */
[----:B------:R-:W-:Y:S02]  /*5d70*/  USEL UR44, UR43, UR4, !UP0 ;  /* 0x000000042b2c7287 */ /* 0x000fe4000c000000 */
[----:B------:R-:W-:Y:S02]  /*5d80*/  UISETP.NE.AND UP0, UPT, UR59, 0x1, UPT ;  /* 0x000000013b00788c */ /* 0x000fe4000bf05270 */
[----:B------:R-:W-:Y:S07]  /*5d90*/  UIMAD.WIDE.U32 UR4, UR44, UR50, URZ ;  /* 0x000000322c0472a5 */ /* 0x000fee000f8e00ff */
[----:B------:R-:W-:Y:S02]  /*5da0*/  UMOV UR4, UR5 ;  /* 0x0000000500047c82 */ /* 0x000fe40008000000 */
[----:B------:R-:W-:Y:S04]  /*5db0*/  USHF.R.U32.HI UR4, URZ, UR51, UR4 ;  /* 0x00000033ff047299 */ /* 0x000fe80008011604 */
[----:B------:R-:W-:Y:S02]  /*5dc0*/  USEL UR45, UR44, UR4, !UP0 ;  /* 0x000000042c2d7287 */ /* 0x000fe4000c000000 */
[----:B------:R-:W-:Y:S02]  /*5dd0*/  UIADD3 UR4, UPT, UPT, -UR44, URZ, URZ ;  /* 0x000000ff2c047290 */ /* 0x000fe4000fffe1ff */
[----:B------:R-:W-:Y:S02]  /*5de0*/  UIADD3 UR5, UPT, UPT, -UR45, URZ, URZ ;  /* 0x000000ff2d057290 */ /* 0x000fe4000fffe1ff */
[----:B------:R-:W-:Y:S02]  /*5df0*/  UIMAD UR43, UR56, UR4, UR43 ;  /* 0x00000004382b72a4 */ /* 0x000fe4000f8e022b */
[----:B------:R-:W-:Y:S01]  /*5e00*/  UIMAD UR44, UR59, UR5, UR44 ;  /* 0x000000053b2c72a4 */ /* 0x000fe2000f8e022c */
[----:B--2---:R-:W-:Y:S11]  /*5e10*/  @!P1 BRA `(.L_x_108) ;  /* 0x0000005000309947 */ /* 0x004ff60003800000 */
.L_x_238:
[----:B-1----:R-:W-:Y:S01]  /*5e20*/  @!P2 IADD3 R3, P1, PT, R12, 0x580, RZ ;  /* 0x000005800c03a810 */ /* 0x002fe20007f3e0ff */
[----:B------:R-:W-:Y:S01]  /*5e30*/  VOTEU.ALL UP0, P2 ;  /* 0x0000000000ff7886 */ /* 0x000fe20001000000 */
[----:B------:R-:W-:Y:S01]  /*5e40*/  UMOV UR9, UR41 ;  /* 0x0000002900097c82 */ /* 0x000fe20008000000 */
[----:B------:R-:W-:Y:S01]  /*5e50*/  UMOV UR11, UR43 ;  /* 0x0000002b000b7c82 */ /* 0x000fe20008000000 */
[----:B------:R-:W-:Y:S01]  /*5e60*/  @!P2 R2UR UR5, R3 ;  /* 0x000000000305a2ca */ /* 0x000fe200000e0000 */
[----:B------:R-:W-:Y:S01]  /*5e70*/  @!P2 IMAD.X R2, RZ, RZ, R13, P1 ;  /* 0x000000ffff02a224 */ /* 0x000fe200008e060d */
[----:B------:R-:W-:Y:S02]  /*5e80*/  @!UP0 UPRMT UR6, URZ, 0x40, URZ ;  /* 0x00000040ff068896 */ /* 0x000fe400080000ff */
[----:B------:R-:W-:Y:S02]  /*5e90*/  @!UP0 UIADD3 UR40, UPT, UPT, UR31, 0x300, URZ ;  /* 0x000003001f288890 */ /* 0x000fe4000fffe0ff */
[----:B------:R-:W-:Y:S01]  /*5ea0*/  @!P2 R2UR UR4, R2 ;  /* 0x000000000204a2ca */ /* 0x000fe200000e0000 */
[----:B------:R-:W-:Y:S02]  /*5eb0*/  @!UP0 UPRMT UR6, UR6, 0x5410, URZ ;  /* 0x0000541006068896 */ /* 0x000fe400080000ff */
[----:B------:R-:W-:Y:S02]  /*5ec0*/  @!UP0 UIADD3 UR10, UPT, UPT, UR42, 0x40, URZ ;  /* 0x000000402a0a8890 */ /* 0x000fe4000fffe0ff */
[----:B------:R-:W-:Y:S02]  /*5ed0*/  @!UP0 UIADD3 UR8, UPT, UPT, UR31, 0xb00, URZ ;  /* 0x00000b001f088890 */ /* 0x000fe4000fffe0ff */
[----:B------:R-:W-:Y:S01]  /*5ee0*/  IMAD.U32 R2, RZ, RZ, UR5 ;  /* 0x00000005ff027e24 */ /* 0x000fe2000f8e00ff */
[----:B------:R-:W-:Y:S01]  /*5ef0*/  VOTEU.ALL UP0, P2 ;  /* 0x0000000000ff7886 */ /* 0x000fe20001000000 */
[----:B------:R-:W-:Y:S01]  /*5f00*/  UMOV UR12, UR44 ;  /* 0x0000002c000c7c82 */ /* 0x000fe20008000000 */
[----:B------:R-:W-:Y:S03]  /*5f10*/  UMOV UR13, UR45 ;  /* 0x0000002d000d7c82 */ /* 0x000fe60008000000 */
[----:B------:R-:W-:Y:S01]  /*5f20*/  IMAD.U32 R3, RZ, RZ, UR4 ;  /* 0x00000004ff037e24 */ /* 0x000fe2000f8e00ff */
[----:B------:R-:W-:Y:S01]  /*5f30*/  @!P2 R2UR UR4, R2 ;  /* 0x000000000204a2ca */ /* 0x000fe200000e0000 */
[----:B------:R-:W-:Y:S03]  /*5f40*/  @!P2 IMAD.MOV.U32 R2, RZ, RZ, 0x1000 ;  /* 0x00001000ff02a424 */ /* 0x000fe600078e00ff */
[----:B------:R-:W-:Y:S11]  /*5f50*/  @!P2 R2UR UR5, R3 ;  /* 0x000000000305a2ca */ /* 0x000ff600000e0000 */
[----:B------:R-:W-:Y:S02]  /*5f60*/  @!UPT UIADD3 URZ, UPT, UPT, URZ, URZ, URZ ;  /* 0x000000fffffff290 */ /* 0x000fe4000fffe0ff */
[----:B------:R1:W-:Y:S01]  /*5f70*/  @!UP0 UTMALDG.4D.IM2COL [UR40], [UR4], UR6 ;  /* 0x00000028040083b4 */ /* 0x0003e20008058006 */
[----:B------:R-:W-:Y:S05]  /*5f80*/  VOTEU.ALL UP0, P2 ;  /* 0x0000000000ff7886 */ /* 0x000fea0001000000 */
[----:B------:R1:W-:Y:S01]  /*5f90*/  @!UP0 UTMALDG.4D.IM2COL [UR8], [UR4], UR6 ;  /* 0x00000008040083b4 */ /* 0x0003e20008058006 */
[----:B------:R1:W-:Y:S01]  /*5fa0*/  @!P2 SYNCS.ARRIVE.TRANS64.RED.A0TR RZ, [UR31+0x1a0], R2 ;  /* 0x0001a002ffffa9a7 */ /* 0x0003e2000830041f */
[----:B------:R-:W-:Y:S01]  /*5fb0*/  SYNCS.ARRIVE.TRANS64.RED.A1T0 RZ, [UR64], RZ ;  /* 0x000000ffffff79a7 */ /* 0x000fe20008100440 */
[----:B------:R-:W2:Y:S02]  /*5fc0*/  SYNCS.PHASECHK.TRANS64.TRYWAIT P1, [UR31+0x1c8], R8 ;  /* 0x0001c808ff0075a7 */ /* 0x000ea4000802111f */
[----:B-12---:R-:W-:Y:S05]  /*5fd0*/  @!P1 BRA `(.L_x_109) ;  /* 0x0000004c00d89947 */ /* 0x006fea0003800000 */
.L_x_240:
[----:B------:R-:W-:Y:S01]  /*5fe0*/  @!P2 IADD3 R3, P1, PT, R12, 0x580, RZ ;  /* 0x000005800c03a810 */ /* 0x000fe20007f3e0ff */
[----:B------:R-:W-:Y:S01]  /*5ff0*/  VOTEU.ALL UP0, P2 ;  /* 0x0000000000ff7886 */ /* 0x000fe20001000000 */
[----:B------:R-:W-:Y:S01]  /*6000*/  UMOV UR35, UR43 ;  /* 0x0000002b00237c82 */ /* 0x000fe20008000000 */
[----:B------:R-:W-:Y:S01]  /*6010*/  UMOV UR36, UR44 ;  /* 0x0000002c00247c82 */ /* 0x000fe20008000000 */
[----:B------:R-:W-:Y:S01]  /*6020*/  @!P2 R2UR UR5, R3 ;  /* 0x000000000305a2ca */ /* 0x000fe200000e0000 */
[----:B-1----:R-:W-:Y:S01]  /*6030*/  @!P2 IMAD.X R2, RZ, RZ, R13, P1 ;  /* 0x000000ffff02a224 */ /* 0x002fe200008e060d */
[----:B------:R-:W-:Y:S02]  /*6040*/  @!UP0 UPRMT UR6, URZ, 0x40, URZ ;  /* 0x00000040ff068896 */ /* 0x000fe400080000ff */
[----:B------:R-:W-:Y:S02]  /*6050*/  @!UP0 UIADD3 UR34, UPT, UPT, UR42, 0x10, URZ ;  /* 0x000000102a228890 */ /* 0x000fe4000fffe0ff */
[----:B------:R-:W-:Y:S01]  /*6060*/  @!P2 R2UR UR4, R2 ;  /* 0x000000000204a2ca */ /* 0x000fe200000e0000 */
[----:B------:R-:W-:Y:S02]  /*6070*/  @!UP0 UIADD3 UR32, UPT, UPT, UR31, 0x1300, URZ ;  /* 0x000013001f208890 */ /* 0x000fe4000fffe0ff */
[----:B------:R-:W-:Y:S02]  /*6080*/  @!UP0 UPRMT UR6, UR6, 0x5410, URZ ;  /* 0x0000541006068896 */ /* 0x000fe400080000ff */
[----:B------:R-:W-:Y:S02]  /*6090*/  @!UP0 UIADD3 UR10, UPT, UPT, UR42, 0x50, URZ ;  /* 0x000000502a0a8890 */ /* 0x000fe4000fffe0ff */
[----:B------:R-:W-:Y:S01]  /*60a0*/  IMAD.U32 R2, RZ, RZ, UR5 ;  /* 0x00000005ff027e24 */ /* 0x000fe2000f8e00ff */
[----:B------:R-:W-:Y:S01]  /*60b0*/  @!UP0 UIADD3 UR8, UPT, UPT, UR31, 0x1b00, URZ ;  /* 0x00001b001f088890 */ /* 0x000fe2000fffe0ff */
[----:B------:R-:W-:Y:S01]  /*60c0*/  VOTEU.ALL UP0, P2 ;  /* 0x0000000000ff7886 */ /* 0x000fe20001000000 */
[----:B------:R-:W-:Y:S01]  /*60d0*/  UMOV UR37, UR45 ;  /* 0x0000002d00257c82 */ /* 0x000fe20008000000 */
[----:B------:R-:W-:Y:S02]  /*60e0*/  UMOV UR9, UR33 ;  /* 0x0000002100097c82 */ /* 0x000fe40008000000 */
[----:B------:R-:W-:Y:S01]  /*60f0*/  IMAD.U32 R3, RZ, RZ, UR4 ;  /* 0x00000004ff037e24 */ /* 0x000fe2000f8e00ff */
[----:B------:R-:W-:Y:S01]  /*6100*/  @!P2 R2UR UR4, R2 ;  /* 0x000000000204a2ca */ /* 0x000fe200000e0000 */
[----:B------:R-:W-:Y:S01]  /*6110*/  @!P2 IMAD.MOV.U32 R2, RZ, RZ, 0x1000 ;  /* 0x00001000ff02a424 */ /* 0x000fe200078e00ff */
[----:B------:R-:W-:Y:S01]  /*6120*/  UMOV UR11, UR43 ;  /* 0x0000002b000b7c82 */ /* 0x000fe20008000000 */
[----:B------:R-:W-:Y:S01]  /*6130*/  UMOV UR12, UR44 ;  /* 0x0000002c000c7c82 */ /* 0x000fe20008000000 */
[----:B------:R-:W-:Y:S01]  /*6140*/  @!P2 R2UR UR5, R3 ;  /* 0x000000000305a2ca */ /* 0x000fe200000e0000 */
[----:B------:R-:W-:Y:S11]  /*6150*/  UMOV UR13, UR45 ;  /* 0x0000002d000d7c82 */ /* 0x000ff60008000000 */
[----:B------:R-:W-:Y:S01]  /*6160*/  @!UPT UIADD3 URZ, UPT, UPT, URZ, URZ, URZ ;  /* 0x000000fffffff290 */ /* 0x000fe2000fffe0ff */
[----:B------:R1:W-:Y:S01]  /*6170*/  @!UP0 UTMALDG.4D.IM2COL [UR32], [UR4], UR6 ;  /* 0x00000020040083b4 */ /* 0x0003e20008058006 */
[----:B------:R-:W-:Y:S05]  /*6180*/  VOTEU.ALL UP0, P2 ;  /* 0x0000000000ff7886 */ /* 0x000fea0001000000 */
[----:B------:R1:W-:Y:S01]  /*6190*/  @!UP0 UTMALDG.4D.IM2COL [UR8], [UR4], UR6 ;  /* 0x00000008040083b4 */ /* 0x0003e20008058006 */
[----:B------:R1:W-:Y:S01]  /*61a0*/  @!P2 SYNCS.ARRIVE.TRANS64.RED.A0TR RZ, [UR31+0x1a8], R2 ;  /* 0x0001a802ffffa9a7 */ /* 0x0003e2000830041f */
[----:B------:R-:W-:Y:S01]  /*61b0*/  SYNCS.ARRIVE.TRANS64.RED.A1T0 RZ, [UR63], RZ ;  /* 0x000000ffffff79a7 */ /* 0x000fe2000810043f */
[----:B------:R-:W2:Y:S02]  /*61c0*/  SYNCS.PHASECHK.TRANS64.TRYWAIT P1, [UR31+0x1d0], R8 ;  /* 0x0001d008ff0075a7 */ /* 0x000ea4000802111f */
[----:B-12---:R-:W-:Y:S05]  /*61d0*/  @!P1 BRA `(.L_x_110) ;  /* 0x0000004c00709947 */ /* 0x006fea0003800000 */
.L_x_242:
[----:B------:R-:W-:Y:S01]  /*61e0*/  @!P2 IADD3 R3, P1, PT, R12, 0x580, RZ ;  /* 0x000005800c03a810 */ /* 0x000fe20007f3e0ff */
[----:B------:R-:W-:Y:S01]  /*61f0*/  VOTEU.ALL UP0, P2 ;  /* 0x0000000000ff7886 */ /* 0x000fe20001000000 */
[----:B------:R-:W-:Y:S01]  /*6200*/  UMOV UR27, UR43 ;  /* 0x0000002b001b7c82 */ /* 0x000fe20008000000 */
[----:B------:R-:W-:Y:S01]  /*6210*/  UMOV UR28, UR44 ;  /* 0x0000002c001c7c82 */ /* 0x000fe20008000000 */
[----:B------:R-:W-:Y:S01]  /*6220*/  @!P2 R2UR UR5, R3 ;  /* 0x000000000305a2ca */ /* 0x000fe200000e0000 */
[----:B-1----:R-:W-:Y:S01]  /*6230*/  @!P2 IMAD.X R2, RZ, RZ, R13, P1 ;  /* 0x000000ffff02a224 */ /* 0x002fe200008e060d */
[----:B------:R-:W-:Y:S01]  /*6240*/  @!UP0 UPRMT UR6, URZ, 0x40, URZ ;  /* 0x00000040ff068896 */ /* 0x000fe200080000ff */
[----:B------:R-:W-:Y:S01]  /*6250*/  @P0 SHF.R.U32.HI R4, RZ, 0x10, R5 ;  /* 0x00000010ff040819 */ /* 0x000fe20000011605 */
[----:B------:R-:W-:Y:S02]  /*6260*/  @!UP0 UIADD3 UR26, UPT, UPT, UR42, 0x20, URZ ;  /* 0x000000202a1a8890 */ /* 0x000fe4000fffe0ff */
[----:B------:R-:W-:Y:S01]  /*6270*/  @!P2 R2UR UR4, R2 ;  /* 0x000000000204a2ca */ /* 0x000fe200000e0000 */
[----:B------:R-:W-:Y:S01]  /*6280*/  @!UP0 UIADD3 UR24, UPT, UPT, UR31, 0x2300, URZ ;  /* 0x000023001f188890 */ /* 0x000fe2000fffe0ff */
[----:B------:R-:W-:Y:S01]  /*6290*/  @P0 R2UR UR48, R4 ;  /* 0x00000000043002ca */ /* 0x000fe200000e0000 */
        /* <DEDUP_REMOVED lines=22> */
.L_x_244:
[----:B------:R-:W-:Y:S01]  /*6400*/  UPLOP3.LUT UP2, UPT, UPT, UPT, UPT, 0x80, 0x8 ;  /* 0x000000000008789c */ /* 0x000fe20003f4f070 */
[----:B------:R-:W-:Y:S01]  /*6410*/  @!P2 IADD3 R3, P0, PT, R12, 0x580, RZ ;  /* 0x000005800c03a810 */ /* 0x000fe20007f1e0ff */
[----:B------:R-:W-:Y:S01]  /*6420*/  UMOV UR19, UR43 ;  /* 0x0000002b00137c82 */ /* 0x000fe20008000000 */
[----:B------:R-:W-:Y:S01]  /*6430*/  UMOV UR20, UR44 ;  /* 0x0000002c00147c82 */ /* 0x000fe20008000000 */
[----:B------:R-:W-:Y:S01]  /*6440*/  UMOV UR21, UR45 ;  /* 0x0000002d00157c82 */ /* 0x000fe20008000000 */
[----:B------:R-:W-:Y:S01]  /*6450*/  @!P2 R2UR UR5, R3 ;  /* 0x000000000305a2ca */ /* 0x000fe200000e0000 */
[----:B-1----:R-:W-:Y:S01]  /*6460*/  @!P2 IMAD.X R2, RZ, RZ, R13, P0 ;  /* 0x000000ffff02a224 */ /* 0x002fe200000e060d */
[----:B------:R-:W-:Y:S01]  /*6470*/  UMOV UR11, UR43 ;  /* 0x0000002b000b7c82 */ /* 0x000fe20008000000 */
[----:B------:R-:W-:Y:S01]  /*6480*/  UMOV UR12, UR44 ;  /* 0x0000002c000c7c82 */ /* 0x000fe20008000000 */
[----:B------:R-:W-:Y:S01]  /*6490*/  VOTEU.ALL UP0, P2 ;  /* 0x0000000000ff7886 */ /* 0x000fe20001000000 */
[----:B------:R-:W-:Y:S01]  /*64a0*/  UMOV UR13, UR45 ;  /* 0x0000002d000d7c82 */ /* 0x000fe20008000000 */
[----:B------:R-:W-:Y:S02]  /*64b0*/  @!P2 R2UR UR4, R2 ;  /* 0x000000000204a2ca */ /* 0x000fe400000e0000 */
[----:B------:R-:W-:Y:S01]  /*64c0*/  R2UR UR24, R47 ;  /* 0x000000002f1872ca */ /* 0x000fe200000e0000 */
[----:B------:R-:W-:Y:S01]  /*64d0*/  @!UP0 UPRMT UR6, URZ, 0x40, URZ ;  /* 0x00000040ff068896 */ /* 0x000fe200080000ff */
[----:B------:R-:W-:Y:S01]  /*64e0*/  R2UR UR7, R48 ;  /* 0x00000000300772ca */ /* 0x000fe200000e0000 */
[----:B------:R-:W-:Y:S01]  /*64f0*/  @!UP0 UIADD3 UR18, UPT, UPT, UR42, 0x30, URZ ;  /* 0x000000302a128890 */ /* 0x000fe2000fffe0ff */
[----:B------:R-:W-:Y:S01]  /*6500*/  LOP3.LUT R10, R10, 0x1, RZ, 0x3c, !PT ;  /* 0x000000010a0a7812 */ /* 0x000fe200078e3cff */
[----:B------:R-:W-:Y:S01]  /*6510*/  IMAD.U32 R2, RZ, RZ, UR5 ;  /* 0x00000005ff027e24 */ /* 0x000fe2000f8e00ff */
[----:B------:R-:W-:Y:S01]  /*6520*/  @!UP0 UIADD3 UR16, UPT, UPT, UR31, 0x3300, URZ ;  /* 0x000033001f108890 */ /* 0x000fe2000fffe0ff */
[----:B------:R-:W-:Y:S01]  /*6530*/  LOP3.LUT R9, R9, 0x1, RZ, 0x3c, !PT ;  /* 0x0000000109097812 */ /* 0x000fe200078e3cff */
[----:B------:R-:W-:Y:S02]  /*6540*/  @!UP0 UIADD3 UR17, UPT, UPT, UR31, 0x1b8, URZ ;  /* 0x000001b81f118890 */ /* 0x000fe4000fffe0ff */
[----:B------:R-:W-:Y:S01]  /*6550*/  @!UP0 UPRMT UR6, UR6, 0x5410, URZ ;  /* 0x0000541006068896 */ /* 0x000fe200080000ff */
[----:B------:R-:W-:Y:S01]  /*6560*/  IMAD.U32 R3, RZ, RZ, UR4 ;  /* 0x00000004ff037e24 */ /* 0x000fe2000f8e00ff */
[----:B------:R-:W-:Y:S01]  /*6570*/  @!P2 R2UR UR4, R2 ;  /* 0x000000000204a2ca */ /* 0x000fe200000e0000 */
[----:B------:R-:W-:Y:S02]  /*6580*/  @!UP0 UIADD3 UR10, UPT, UPT, UR42, 0x70, URZ ;  /* 0x000000702a0a8890 */ /* 0x000fe4000fffe0ff */
[----:B------:R-:W-:Y:S01]  /*6590*/  @!UP0 UIADD3 UR8, UPT, UPT, UR31, 0x3b00, URZ ;  /* 0x00003b001f088890 */ /* 0x000fe2000fffe0ff */
[----:B------:R-:W-:Y:S01]  /*65a0*/  @!P2 R2UR UR5, R3 ;  /* 0x000000000305a2ca */ /* 0x000fe200000e0000 */
[----:B------:R-:W-:Y:S01]  /*65b0*/  VOTEU.ALL UP0, P2 ;  /* 0x0000000000ff7886 */ /* 0x000fe20001000000 */
[----:B------:R-:W-:Y:S01]  /*65c0*/  UMOV UR9, UR17 ;  /* 0x0000001100097c82 */ /* 0x000fe20008000000 */
[----:B------:R-:W-:Y:S10]  /*65d0*/  UIADD3 UR45, UPT, UPT, UR15, UR7, URZ ;  /* 0x000000070f2d7290 */ /* 0x000ff4000fffe0ff */
[----:B------:R1:W-:Y:S01]  /*65e0*/  @!UP0 UTMALDG.4D.IM2COL [UR16], [UR4], UR6 ;  /* 0x00000010040083b4 */ /* 0x0003e20008058006 */
[----:B------:R-:W-:Y:S05]  /*65f0*/  VOTEU.ALL UP0, P2 ;  /* 0x0000000000ff7886 */ /* 0x000fea0001000000 */
[----:B------:R2:W-:Y:S01]  /*6600*/  @!UP0 UTMALDG.4D.IM2COL [UR8], [UR4], UR6 ;  /* 0x00000008040083b4 */ /* 0x0005e20008058006 */
[----:B------:R2:W-:Y:S01]  /*6610*/  @!P2 SYNCS.ARRIVE.TRANS64.RED.A0TR RZ, [UR31+0x1b8], R0 ;  /* 0x0001b800ffffa9a7 */ /* 0x0005e2000830041f */
[----:B------:R-:W-:Y:S01]  /*6620*/  SYNCS.ARRIVE.TRANS64.RED.A1T0 RZ, [UR61], RZ ;  /* 0x000000ffffff79a7 */ /* 0x000fe2000810043d */
[----:B-1----:R-:W-:Y:S01]  /*6630*/  UIADD3 UR20, UPT, UPT, UR14, UR24, URZ ;  /* 0x000000180e147290 */ /* 0x002fe2000fffe0ff */
[----:B------:R-:W-:Y:S11]  /*6640*/  BRA.U UP3, `(.L_x_112) ;  /* 0xffffffed03c47547 */ /* 0x000ff6000b83ffff */
[----:B------:R-:W-:-:S04]  /*6650*/  SHF.L.U32 R2, R10, 0x1f, RZ ;  /* 0x0000001f0a027819 */ /* 0x000fc800000006ff */
[----:B------:R-:W1:Y:S02]  /*6660*/  SYNCS.PHASECHK.TRANS64.TRYWAIT P0, [UR31+0x1c0], R2 ;  /* 0x0001c002ff0075a7 */ /* 0x000e64000800111f */
[----:B-1----:R-:W-:Y:S05]  /*6670*/  @!P0 BRA `(.L_x_113) ;  /* 0x0000004800788947 */ /* 0x002fea0003800000 */
.L_x_246:
[----:B------:R-:W3:Y:S02]  /*6680*/  SYNCS.PHASECHK.TRANS64.TRYWAIT P0, [UR31+0x1c8], R2 ;  /* 0x0001c802ff0075a7 */ /* 0x000ee4000800111f */
[----:B---3--:R-:W-:Y:S05]  /*6690*/  @!P0 BRA `(.L_x_114) ;  /* 0x0000004800888947 */ /* 0x008fea0003800000 */
.L_x_248:
[----:B------:R-:W3:Y:S02]  /*66a0*/  SYNCS.PHASECHK.TRANS64.TRYWAIT P0, [UR31+0x1d0], R2 ;  /* 0x0001d002ff0075a7 */ /* 0x000ee4000800111f */
[----:B---3--:R-:W-:Y:S05]  /*66b0*/  @!P0 BRA `(.L_x_115) ;  /* 0x0000004800988947 */ /* 0x008fea0003800000 */
.L_x_250:
[----:B-12---:R-:W-:-:S07]  /*66c0*/  MOV R0, UR31 ;  /* 0x0000001f00007c02 */ /* 0x006fce0008000f00 */
.L_x_116:
[----:B-1----:R-:W-:-:S04]  /*66d0*/  SHF.L.U32 R2, R10, 0x1f, RZ ;  /* 0x0000001f0a027819 */ /* 0x002fc800000006ff */
[----:B------:R1:W2:Y:S03]  /*66e0*/  SYNCS.PHASECHK.TRANS64.TRYWAIT P0, [R0+URZ+0x1d8], R2 ;  /* 0x0001d802000075a7 */ /* 0x0002a600080011ff */
[----:B--2---:R-:W-:Y:S05]  /*66f0*/  @!P0 NANOSLEEP.SYNCS 0x989680 ;  /* 0x009896800000895d */ /* 0x004fea0003900000 */
[----:B------:R-:W2:Y:S02]  /*6700*/  @!P0 SYNCS.PHASECHK.TRANS64 P0, [R0+URZ+0x1d8], R2 ;  /* 0x0001d802000085a7 */ /* 0x000ea400080010ff */
[----:B--2---:R-:W-:Y:S05]  /*6710*/  @P0 EXIT ;  /* 0x000000000000094d */ /* 0x004fea0003800000 */
[----:B------:R-:W-:Y:S05]  /*6720*/  BRA `(.L_x_116) ;  /* 0xfffffffc00e87947 */ /* 0x000fea000383ffff */
.L_x_101:
[----:B------:R-:W-:-:S06]  /*6730*/  UISETP.GE.AND UP0, UPT, UR18, 0x4, UPT ;  /* 0x000000041200788c */ /* 0x000fcc000bf06270 */
[----:B------:R-:W-:-:S13]  /*6740*/  PLOP3.LUT P0, PT, PT, PT, UP0, 0x80, 0x8 ;  /* 0x000000000008781c */ /* 0x000fda0003f0f008 */
[----:B-1----:R-:W-:Y:S05]  /*6750*/  @!P0 EXIT ;  /* 0x000000000000894d */ /* 0x002fea0003800000 */
[----:B------:R-:W1:Y:S08]  /*6760*/  S2UR UR4, SR_CgaCtaId ;  /* 0x00000000000479c3 */ /* 0x000e700000008800 */
[----:B------:R-:W-:Y:S01]  /*6770*/  BAR.SYNC.DEFER_BLOCKING 0x6, 0xa0 ;  /* 0x0182800000007b1d */ /* 0x000fe20000010000 */
[C---:B------:R-:W-:Y:S01]  /*6780*/  IMAD.SHL.U32 R44, R55.reuse, 0x10, RZ ;  /* 0x00000010372c7824 */ /* 0x040fe200078e00ff */
[----:B------:R-:W-:Y:S01]  /*6790*/  SHF.L.U32 R23, R55, 0x10, RZ ;  /* 0x0000001037177819 */ /* 0x000fe200000006ff */
[----:B------:R-:W-:-:S02]  /*67a0*/  IMAD.SHL.U32 R0, R46, 0x200, RZ ;  /* 0x000002002e007824 */ /* 0x000fc400078e00ff */
[----:B------:R-:W-:Y:S02]  /*67b0*/  HFMA2 R51, -RZ, RZ, 0, 0 ;  /* 0x00000000ff337431 */ /* 0x000fe400000001ff */
[----:B------:R-:W-:Y:S01]  /*67c0*/  IMAD.SHL.U32 R4, R55, 0x2, RZ ;  /* 0x0000000237047824 */ /* 0x000fe200078e00ff */
[----:B------:R-:W-:Y:S01]  /*67d0*/  UMOV UR44, 0x400 ;  /* 0x00000400002c7882 */ /* 0x000fe20000000000 */
[----:B------:R-:W2:Y:S01]  /*67e0*/  LDC.64 R42, c[0x0][0x8b0] ;  /* 0x00022c00ff2a7b82 */ /* 0x000ea20000000a00 */
[C---:B------:R-:W-:Y:S01]  /*67f0*/  LOP3.LUT R54, R44.reuse, 0x5b0, RZ, 0xc0, !PT ;  /* 0x000005b02c367812 */ /* 0x040fe200078ec0ff */
[----:B------:R-:W-:Y:S01]  /*6800*/  IMAD.MOV.U32 R53, RZ, RZ, 0x1 ;  /* 0x00000001ff357424 */ /* 0x000fe200078e00ff */
[----:B------:R-:W-:Y:S01]  /*6810*/  LOP3.LUT R5, R44, 0x40, RZ, 0xc0, !PT ;  /* 0x000000402c057812 */ /* 0x000fe200078ec0ff */
[----:B------:R-:W-:Y:S01]  /*6820*/  IMAD.MOV.U32 R22, RZ, RZ, RZ ;  /* 0x000000ffff167224 */ /* 0x000fe200078e00ff */
[----:B------:R-:W-:Y:S01]  /*6830*/  LOP3.LUT R54, R54, 0x200, R0, 0xf8, !PT ;  /* 0x0000020036367812 */ /* 0x000fe200078ef800 */
[----:B------:R-:W-:Y:S01]  /*6840*/  IMAD.SHL.U32 R0, R46, 0x200000, RZ ;  /* 0x002000002e007824 */ /* 0x000fe200078e00ff */
[----:B------:R-:W-:Y:S01]  /*6850*/  LOP3.LUT R4, R5, 0x8, R4, 0xf8, !PT ;  /* 0x0000000805047812 */ /* 0x000fe200078ef804 */
[----:B------:R-:W3:Y:S01]  /*6860*/  LDC.64 R40, c[0x0][0x8a8] ;  /* 0x00022a00ff287b82 */ /* 0x000ee20000000a00 */
[----:B------:R-:W-:Y:S01]  /*6870*/  LOP3.LUT P0, RZ, R44, 0x40, RZ, 0xc0, !PT ;  /* 0x000000402cff7812 */ /* 0x000fe2000780c0ff */
[----:B------:R-:W-:Y:S01]  /*6880*/  IMAD.MOV.U32 R52, RZ, RZ, RZ ;  /* 0x000000ffff347224 */ /* 0x000fe200078e00ff */
[----:B------:R-:W-:Y:S01]  /*6890*/  LOP3.LUT R0, R0, 0x200000, RZ, 0xc0, !PT ;  /* 0x0020000000007812 */ /* 0x000fe200078ec0ff */
[----:B------:R-:W4:Y:S01]  /*68a0*/  LDCU UR57, c[0x0][0x370] ;  /* 0x00006e00ff3977ac */ /* 0x000f220008000800 */
[----:B------:R-:W-:-:S02]  /*68b0*/  LOP3.LUT R54, R54, R4, RZ, 0xfc, !PT ;  /* 0x0000000436367212 */ /* 0x000fc400078efcff */
[----:B------:R-:W-:Y:S01]  /*68c0*/  LOP3.LUT R23, R0, 0x400000, R23, 0xf8, !PT ;  /* 0x0040000000177812 */ /* 0x000fe200078ef817 */
[----:B-1----:R-:W-:Y:S01]  /*68d0*/  ULEA UR44, UR4, UR44, 0x18 ;  /* 0x0000002c042c7291 */ /* 0x002fe2000f8ec0ff */
[----:B------:R-:W-:Y:S01]  /*68e0*/  P2R R0, PR, RZ, 0x1 ;  /* 0x00000001ff007803 */ /* 0x000fe20000000000 */
[----:B------:R-:W1:Y:S01]  /*68f0*/  LDCU.128 UR4, c[0x0][0xa80] ;  /* 0x00015000ff0477ac */ /* 0x000e620008000c00 */
[----:B------:R-:W-:Y:S01]  /*6900*/  LOP3.LUT R55, R55, 0x60, RZ, 0xc0, !PT ;  /* 0x0000006037377812 */ /* 0x000fe200078ec0ff */
[----:B------:R-:W2:Y:S05]  /*6910*/  LDCU.64 UR62, c[0x0][0x348] ;  /* 0x00006900ff3e77ac */ /* 0x000eaa0008000a00 */
[----:B------:R-:W4:Y:S01]  /*6920*/  LDS R2, [UR44+0x240] ;  /* 0x0002402cff027984 */ /* 0x000f220008000800 */
[----:B------:R-:W2:Y:S01]  /*6930*/  LDCU UR42, c[0x0][0xb0c] ;  /* 0x00016180ff2a77ac */ /* 0x000ea20008000800 */
[----:B------:R-:W2:Y:S01]  /*6940*/  LDCU UR38, c[0x0][0xb30] ;  /* 0x00016600ff2677ac */ /* 0x000ea20008000800 */
[----:B------:R-:W2:Y:S01]  /*6950*/  LDCU.64 UR50, c[0x0][0x888] ;  /* 0x00011100ff3277ac */ /* 0x000ea20008000a00 */
[----:B-1----:R-:W-:Y:S01]  /*6960*/  IMAD.U32 R59, RZ, RZ, UR4 ;  /* 0x00000004ff3b7e24 */ /* 0x002fe2000f8e00ff */
[----:B------:R-:W-:Y:S01]  /*6970*/  MOV R56, UR7 ;  /* 0x0000000700387c02 */ /* 0x000fe20008000f00 */
[----:B------:R-:W-:Y:S01]  /*6980*/  UIADD3 UR4, UPT, UPT, UR44, 0x300, URZ ;  /* 0x000003002c047890 */ /* 0x000fe2000fffe0ff */
[----:B------:R-:W-:Y:S01]  /*6990*/  IMAD.U32 R58, RZ, RZ, UR5 ;  /* 0x00000005ff3a7e24 */ /* 0x000fe2000f8e00ff */
[----:B------:R-:W1:Y:S01]  /*69a0*/  LDCU.64 UR40, c[0x0][0xb28] ;  /* 0x00016500ff2877ac */ /* 0x000e620008000a00 */
[----:B------:R-:W-:-:S03]  /*69b0*/  IMAD.U32 R57, RZ, RZ, UR6 ;  /* 0x00000006ff397e24 */ /* 0x000fc6000f8e00ff */
[----:B------:R-:W-:Y:S01]  /*69c0*/  IMAD.U32 R50, RZ, RZ, UR4 ;  /* 0x00000004ff327e24 */ /* 0x000fe2000f8e00ff */
[----:B------:R-:W1:Y:S01]  /*69d0*/  LDCU.64 UR60, c[0x0][0x890] ;  /* 0x00011200ff3c77ac */ /* 0x000e620008000a00 */
[----:B------:R-:W1:Y:S01]  /*69e0*/  LDCU.128 UR52, c[0x0][0xb10] ;  /* 0x00016200ff3477ac */ /* 0x000e620008000c00 */
[----:B------:R-:W1:Y:S01]  /*69f0*/  LDCU UR56, c[0x0][0x374] ;  /* 0x00006e80ff3877ac */ /* 0x000e620008000800 */
[----:B------:R-:W-:Y:S01]  /*6a00*/  UMOV UR49, URZ ;  /* 0x000000ff00317c82 */ /* 0x000fe20008000000 */
[----:B------:R-:W-:Y:S01]  /*6a10*/  UMOV UR47, URZ ;  /* 0x000000ff002f7c82 */ /* 0x000fe20008000000 */
[C---:B----4-:R-:W-:Y:S01]  /*6a20*/  VIADD R3, R2.reuse, 0x40 ;  /* 0x0000004002037836 */ /* 0x050fe20000000000 */
[----:B------:R-:W-:-:S04]  /*6a30*/  LOP3.LUT R2, R2, 0xffff, RZ, 0xc0, !PT ;  /* 0x0000ffff02027812 */ /* 0x000fc800078ec0ff */
[----:B------:R-:W-:-:S05]  /*6a40*/  LOP3.LUT R3, R3, 0xffff, RZ, 0xc0, !PT ;  /* 0x0000ffff03037812 */ /* 0x000fca00078ec0ff */
[----:B-123--:R4:W-:Y:S02]  /*6a50*/  STL.64 [R1], R2 ;  /* 0x0000000201007387 */ /* 0x00e9e40000100a00 */
.L_x_160:
[----:B----4-:R-:W-:Y:S04]  /*6a60*/  SHF.L.U32 R2, R51, 0x1f, RZ ;  /* 0x0000001f33027819 */ /* 0x010fe800000006ff */
[----:B-1----:R-:W1:Y:S02]  /*6a70*/  SYNCS.PHASECHK.TRANS64.TRYWAIT P0, [UR44+0x1f0], R2 ;  /* 0x0001f002ff0075a7 */ /* 0x002e64000800112c */
[----:B-1----:R-:W-:Y:S05]  /*6a80*/  @!P0 BRA `(.L_x_117) ;  /* 0x0000004400bc8947 */ /* 0x002fea0003800000 */
.L_x_252:
[----:B-1----:R-:W-:Y:S01]  /*6a90*/  LEA R2, R22, UR43, 0x2 ;  /* 0x0000002b16027c11 */ /* 0x002fe2000f8e10ff */
[----:B------:R-:W1:Y:S01]  /*6aa0*/  LDS.128 R4, [UR44+0x230] ;  /* 0x0002302cff047984 */ /* 0x000e620008000c00 */
[----:B------:R-:W-:Y:S02]  /*6ab0*/  UIADD3 UR4, UPT, UPT, UR44, 0x1f8, URZ ;  /* 0x000001f82c047890 */ /* 0x000fe4000fffe0ff */
[----:B------:R-:W-:Y:S01]  /*6ac0*/  UISETP.GE.AND UP0, UPT, UR39, 0x1, UPT ;  /* 0x000000012700788c */ /* 0x000fe2000bf06270 */
[----:B------:R-:W-:Y:S01]  /*6ad0*/  @!PT LDS RZ, [RZ] ;  /* 0x00000000fffff984 */ /* 0x000fe20000000800 */
[----:B------:R-:W-:Y:S01]  /*6ae0*/  @!PT LDS RZ, [RZ] ;  /* 0x00000000fffff984 */ /* 0x000fe20000000800 */
[----:B------:R-:W-:Y:S01]  /*6af0*/  @!PT LDS RZ, [RZ] ;  /* 0x00000000fffff984 */ /* 0x000fe20000000800 */
[----:B------:R-:W-:Y:S01]  /*6b00*/  @!PT LDS RZ, [RZ] ;  /* 0x00000000fffff984 */ /* 0x000fe20000000800 */
[----:B------:R2:W-:Y:S06]  /*6b10*/  MEMBAR.ALL.CTA ;  /* 0x0000000000007992 */ /* 0x0005ec0000008000 */
[----:B--2---:R-:W2:Y:S01]  /*6b20*/  FENCE.VIEW.ASYNC.S ;  /* 0x00000000000073c6 */ /* 0x004ea20000000000 */
[----:B------:R-:W-:Y:S09]  /*6b30*/  UPRMT UR4, URZ, 0x654, UR4 ;  /* 0x00000654ff047896 */ /* 0x000ff20008000004 */
[----:B--2---:R-:W-:Y:S01]  /*6b40*/  SYNCS.ARRIVE.TRANS64.RED.A1T0 RZ, [UR4], RZ ;  /* 0x000000ffffff79a7 */ /* 0x004fe20008100404 */
[----:B------:R-:W5:Y:S01]  /*6b50*/  LDL R2, [R2] ;  /* 0x0000000002027983 */ /* 0x000f620000100800 */
[----:B-1----:R-:W-:Y:S11]  /*6b60*/  LOP3.LUT P0, RZ, R6, 0x1, RZ, 0xc0, !PT ;  /* 0x0000000106ff7812 */ /* 0x002ff6000780c0ff */
[----:B------:R-:W-:Y:S02]  /*6b70*/  @!UPT UIADD3 URZ, UPT, UPT, URZ, URZ, URZ ;  /* 0x000000fffffff290 */ /* 0x000fe4000fffe0ff */
[----:B------:R-:W-:Y:S01]  /*6b80*/  VOTEU.ANY UP1, P0 ;  /* 0x0000000000ff7886 */ /* 0x000fe20000020100 */
[----:B------:R-:W-:Y:S01]  /*6b90*/  PLOP3.LUT P0, PT, PT, PT, UP1, 0x80, 0x8 ;  /* 0x000000000008781c */ /* 0x000fe20003f0f018 */
[----:B------:R-:W-:Y:S11]  /*6ba0*/  UP2UR UR58, UPR, URZ, 0x2 ;  /* 0x00000002ff3a7883 */ /* 0x000ff60008000000 */
[----:B------:R-:W-:Y:S01]  /*6bb0*/  @!UPT UIADD3 URZ, UPT, UPT, URZ, URZ, URZ ;  /* 0x000000fffffff290 */ /* 0x000fe2000fffe0ff */
[----:B------:R-:W-:Y:S02]  /*6bc0*/  @P0 MOV R3, R4 ;  /* 0x0000000400030202 */ /* 0x000fe40000000f00 */
[----:B------:R-:W-:Y:S02]  /*6bd0*/  @P0 LOP3.LUT R0, R5, 0xffff, RZ, 0xc0, !PT ;  /* 0x0000ffff05000812 */ /* 0x000fe400078ec0ff */
[----:B------:R-:W-:Y:S02]  /*6be0*/  @P0 R2UR UR5, R3 ;  /* 0x00000000030502ca */ /* 0x000fe400000e0000 */
[----:B------:R-:W-:Y:S11]  /*6bf0*/  @P0 R2UR UR4, R0 ;  /* 0x00000000000402ca */ /* 0x000ff600000e0000 */
[----:B------:R-:W-:Y:S02]  /*6c00*/  @UP1 UMOV UR37, UR5 ;  /* 0x0000000500251c82 */ /* 0x000fe40008000000 */
[----:B------:R-:W-:Y:S01]  /*6c10*/  @UP1 UMOV UR36, UR4 ;  /* 0x0000000400241c82 */ /* 0x000fe20008000000 */
[----:B------:R-:W-:Y:S05]  /*6c20*/  BRA.U !UP0, `(.L_x_118) ;  /* 0x0000000108cc7547 */ /* 0x000fea000b800000 */
[----:B------:R-:W1:Y:S01]  /*6c30*/  LDCU UR9, c[0x0][0xb20] ;  /* 0x00016400ff0977ac */ /* 0x000e620008000800 */
[----:B------:R-:W-:Y:S02]  /*6c40*/  UIMAD.WIDE.U32 UR4, UR56, UR55, URZ ;  /* 0x00000037380472a5 */ /* 0x000fe4000f8e00ff */
[----:B------:R-:W-:Y:S02]  /*6c50*/  UIMAD.WIDE.U32 UR6, UR57, UR52, URZ ;  /* 0x00000034390672a5 */ /* 0x000fe4000f8e00ff */
[----:B------:R-:W-:Y:S02]  /*6c60*/  UIMAD.WIDE.U32 UR10, UR36, UR55, URZ ;  /* 0x00000037240a72a5 */ /* 0x000fe4000f8e00ff */
[----:B------:R-:W-:Y:S02]  /*6c70*/  UISETP.NE.AND UP0, UPT, UR54, 0x1, UPT ;  /* 0x000000013600788c */ /* 0x000fe4000bf05270 */
[----:B------:R-:W-:Y:S02]  /*6c80*/  UISETP.NE.AND UP1, UPT, UR42, 0x1, UPT ;  /* 0x000000012a00788c */ /* 0x000fe4000bf25270 */
[----:B------:R-:W-:Y:S02]  /*6c90*/  UISETP.NE.AND UP2, UPT, UR39, 0x1, UPT ;  /* 0x000000012700788c */ /* 0x000fe4000bf45270 */
[----:B------:R-:W-:Y:S01]  /*6ca0*/  UIMAD.WIDE.U32 UR12, UR37, UR52, URZ ;  /* 0x00000034250c72a5 */ /* 0x000fe2000f8e00ff */
[----:B------:R-:W-:Y:S01]  /*6cb0*/  UMOV UR4, UR5 ;  /* 0x0000000500047c82 */ /* 0x000fe20008000000 */
[----:B------:R-:W-:Y:S01]  /*6cc0*/  UMOV UR6, UR11 ;  /* 0x0000000b00067c82 */ /* 0x000fe20008000000 */
[----:B-1----:R-:W-:Y:S03]  /*6cd0*/  USHF.R.U32.HI UR8, URZ, UR9, UR4 ;  /* 0x00000009ff087299 */ /* 0x002fe60008011604 */
[----:B------:R-:W-:Y:S02]  /*6ce0*/  UMOV UR4, UR7 ;  /* 0x0000000700047c82 */ /* 0x000fe40008000000 */
[----:B------:R-:W-:Y:S02]  /*6cf0*/  USHF.R.U32.HI UR5, URZ, UR53, UR4 ;  /* 0x00000035ff057299 */ /* 0x000fe40008011604 */
[----:B------:R-:W-:Y:S02]  /*6d00*/  USEL UR4, UR56, UR8, !UP0 ;  /* 0x0000000838047287 */ /* 0x000fe4000c000000 */
[----:B------:R-:W-:Y:S02]  /*6d10*/  USHF.R.U32.HI UR8, URZ, UR9, UR6 ;  /* 0x00000009ff087299 */ /* 0x000fe40008011606 */
[----:B------:R-:W-:Y:S02]  /*6d20*/  UIMAD.WIDE.U32 UR6, UR4, UR40, URZ ;  /* 0x00000028040672a5 */ /* 0x000fe4000f8e00ff */
[----:B------:R-:W-:Y:S02]  /*6d30*/  USEL UR9, UR57, UR5, !UP1 ;  /* 0x0000000539097287 */ /* 0x000fe4000c800000 */
[----:B------:R-:W-:Y:S02]  /*6d40*/  USEL UR8, UR36, UR8, !UP0 ;  /* 0x0000000824087287 */ /* 0x000fe4000c000000 */
[----:B------:R-:W-:Y:S01]  /*6d50*/  UIMAD.WIDE.U32 UR10, UR9, UR40, URZ ;  /* 0x00000028090a72a5 */ /* 0x000fe2000f8e00ff */
[----:B------:R-:W-:Y:S01]  /*6d60*/  UMOV UR6, UR7 ;  /* 0x0000000700067c82 */ /* 0x000fe20008000000 */
[----:B------:R-:W-:Y:S01]  /*6d70*/  UMOV UR5, UR13 ;  /* 0x0000000d00057c82 */ /* 0x000fe20008000000 */
[----:B------:R-:W-:Y:S02]  /*6d80*/  @UP2 USHF.R.U32.HI UR4, URZ, UR41, UR6 ;  /* 0x00000029ff042299 */ /* 0x000fe40008011606 */
[----:B------:R-:W-:Y:S02]  /*6d90*/  USHF.R.U32.HI UR5, URZ, UR53, UR5 ;  /* 0x00000035ff057299 */ /* 0x000fe40008011605 */
[----:B------:R-:W-:Y:S02]  /*6da0*/  UIMAD UR4, UR39, UR4, URZ ;  /* 0x00000004270472a4 */ /* 0x000fe4000f8e02ff */
[----:B------:R-:W-:Y:S02]  /*6db0*/  USEL UR5, UR37, UR5, !UP1 ;  /* 0x0000000525057287 */ /* 0x000fe4000c800000 */
[----:B------:R-:W-:Y:S01]  /*6dc0*/  UISETP.GE.AND UP0, UPT, UR8, UR4, UPT ;  /* 0x000000040800728c */ /* 0x000fe2000bf06270 */
[----:B------:R-:W-:Y:S01]  /*6dd0*/  UMOV UR6, UR11 ;  /* 0x0000000b00067c82 */ /* 0x000fe20008000000 */
[----:B------:R-:W-:Y:S02]  /*6de0*/  UIMAD.WIDE.U32 UR10, UR8, UR40, URZ ;  /* 0x00000028080a72a5 */ /* 0x000fe4000f8e00ff */
[----:B------:R-:W-:Y:S04]  /*6df0*/  @UP2 USHF.R.U32.HI UR9, URZ, UR41, UR6 ;  /* 0x00000029ff092299 */ /* 0x000fe80008011606 */
[----:B------:R-:W-:Y:S01]  /*6e00*/  UIMAD UR6, UR39, UR9, URZ ;  /* 0x00000009270672a4 */ /* 0x000fe2000f8e02ff */
[----:B------:R-:W-:Y:S03]  /*6e10*/  UMOV UR4, UR11 ;  /* 0x0000000b00047c82 */ /* 0x000fe60008000000 */
[----:B------:R-:W-:Y:S02]  /*6e20*/  UISETP.GE.OR UP0, UPT, UR5, UR6, UP0 ;  /* 0x000000060500728c */ /* 0x000fe40008706670 */
[----:B------:R-:W-:Y:S02]  /*6e30*/  USHF.R.U32.HI UR4, URZ, UR41, UR4 ;  /* 0x00000029ff047299 */ /* 0x000fe40008011604 */
[----:B------:R-:W-:Y:S02]  /*6e40*/  UIMAD.WIDE.U32 UR6, UR5, UR40, URZ ;  /* 0x00000028050672a5 */ /* 0x000fe4000f8e00ff */
[----:B------:R-:W-:Y:S02]  /*6e50*/  USEL UR11, UR8, UR4, !UP2 ;  /* 0x00000004080b7287 */ /* 0x000fe4000d000000 */
[----:B------:R-:W-:Y:S02]  /*6e60*/  UIADD3 UR6, UPT, UPT, -UR5, URZ, URZ ;  /* 0x000000ff05067290 */ /* 0x000fe4000fffe1ff */
[----:B------:R-:W-:Y:S02]  /*6e70*/  UIADD3 UR10, UPT, UPT, -UR11, URZ, URZ ;  /* 0x000000ff0b0a7290 */ /* 0x000fe4000fffe1ff */
[----:B------:R-:W-:Y:S02]  /*6e80*/  UIMAD UR6, UR42, UR6, UR37 ;  /* 0x000000062a0672a4 */ /* 0x000fe4000f8e0225 */
[----:B------:R-:W-:Y:S01]  /*6e90*/  UIMAD UR10, UR39, UR10, UR8 ;  /* 0x0000000a270a72a4 */ /* 0x000fe2000f8e0208 */
[----:B------:R-:W-:Y:S01]  /*6ea0*/  @!UP0 UMOV UR4, UR7 ;  /* 0x0000000700048c82 */ /* 0x000fe20008000000 */
[----:B------:R-:W-:Y:S02]  /*6eb0*/  UIADD3 UR7, UPT, UPT, -UR8, URZ, URZ ;  /* 0x000000ff08077290 */ /* 0x000fe4000fffe1ff */
[----:B------:R-:W-:Y:S04]  /*6ec0*/  @!UP0 USHF.R.U32.HI UR4, URZ, UR41, UR4 ;  /* 0x00000029ff048299 */ /* 0x000fe80008011604 */
[----:B------:R-:W-:Y:S04]  /*6ed0*/  @!UP0 USEL UR4, UR5, UR4, !UP2 ;  /* 0x0000000405048287 */ /* 0x000fe8000d000000 */
[----:B------:R-:W-:Y:S02]  /*6ee0*/  @!UP0 UIMAD UR9, UR9, UR10, UR4 ;  /* 0x0000000a090982a4 */ /* 0x000fe4000f8e0204 */
[----:B------:R-:W-:Y:S02]  /*6ef0*/  @!UP0 UIADD3 UR10, UPT, UPT, UR11, -UR4, URZ ;  /* 0x800000040b0a8290 */ /* 0x000fe4000fffe0ff */
[----:B------:R-:W-:Y:S02]  /*6f00*/  UIMAD UR4, UR54, UR7, UR36 ;  /* 0x00000007360472a4 */ /* 0x000fe4000f8e0224 */
[----:B------:R-:W-:Y:S03]  /*6f10*/  @!UP0 UIMAD UR8, UR10, UR39, UR5 ;  /* 0x000000270a0882a4 */ /* 0x000fe6000f8e0205 */
[----:B------:R-:W-:Y:S02]  /*6f20*/  @!UP0 UMOV UR5, UR9 ;  /* 0x0000000900058c82 */ /* 0x000fe40008000000 */
[----:B------:R-:W-:Y:S02]  /*6f30*/  UIMAD UR37, UR5, UR42, UR6 ;  /* 0x0000002a052572a4 */ /* 0x000fe4000f8e0206 */
[----:B------:R-:W-:Y:S11]  /*6f40*/  UIMAD UR36, UR8, UR54, UR4 ;  /* 0x00000036082472a4 */ /* 0x000ff6000f8e0204 */
[----:B------:R-:W-:Y:S01]  /*6f50*/  @!UPT UIADD3 URZ, UPT, UPT, URZ, URZ, URZ ;  /* 0x000000fffffff290 */ /* 0x000fe2000fffe0ff */
.L_x_118:
[----:B------:R-:W-:Y:S01]  /*6f60*/  UISETP.NE.AND UP0, UPT, UR38, 0x1, UPT ;  /* 0x000000012600788c */ /* 0x000fe2000bf05270 */
[----:B------:R-:W-:Y:S01]  /*6f70*/  @P0 SHF.R.U32.HI R4, RZ, 0x10, R5 ;  /* 0x00000010ff040819 */ /* 0x000fe20000011605 */
[----:B------:R-:W-:Y:S01]  /*6f80*/  USHF.L.U32 UR46, UR20, 0x7, URZ ;  /* 0x00000007142e7899 */ /* 0x000fe200080006ff */
[----:B------:R-:W-:Y:S02]  /*6f90*/  BSSY.RECONVERGENT B6, `(.L_x_119) ;  /* 0x0000034000067945 */ /* 0x000fe40003800200 */
[----:B------:R-:W-:Y:S02]  /*6fa0*/  @P0 R2UR UR59, R4 ;  /* 0x00000000043b02ca */ /* 0x000fe400000e0000 */
[----:B------:R-:W-:Y:S04]  /*6fb0*/  LOP3.LUT P0, RZ, R50, 0x90, RZ, 0xc0, !PT ;  /* 0x0000009032ff7812 */ /* 0x000fe8000780c0ff */
[----:B------:R-:W1:Y:S01]  /*6fc0*/  @!UP0 LDCU.128 UR12, c[0x0][0xb10] ;  /* 0x00016200ff0c87ac */ /* 0x000e620008000c00 */
[----:B------:R-:W2:Y:S01]  /*6fd0*/  @!UP0 LDCU UR5, c[0x0][0xb0c] ;  /* 0x00016180ff0587ac */ /* 0x000ea20008000800 */
[----:B------:R-:W3:Y:S01]  /*6fe0*/  @!UP0 LDCU UR10, c[0x0][0xb20] ;  /* 0x00016400ff0a87ac */ /* 0x000ee20008000800 */
[----:B-1----:R-:W-:Y:S02]  /*6ff0*/  UIMAD.WIDE.U32 UR8, UR37, UR12, URZ ;  /* 0x0000000c250872a5 */ /* 0x002fe4000f8e00ff */
[----:B------:R-:W-:Y:S02]  /*7000*/  UIMAD.WIDE.U32 UR6, UR36, UR15, URZ ;  /* 0x0000000f240672a5 */ /* 0x000fe4000f8e00ff */
[----:B------:R-:W-:Y:S03]  /*7010*/  @!UP0 UISETP.NE.AND UP1, UPT, UR14, 0x1, UPT ;  /* 0x000000010e00888c */ /* 0x000fe6000bf25270 */
[----:B------:R-:W-:Y:S01]  /*7020*/  @!UP0 UMOV UR4, UR9 ;  /* 0x0000000900048c82 */ /* 0x000fe20008000000 */
[----:B--2---:R-:W-:Y:S02]  /*7030*/  @!UP0 UISETP.NE.AND UP2, UPT, UR5, 0x1, UPT ;  /* 0x000000010500888c */ /* 0x004fe4000bf45270 */
[----:B------:R-:W-:Y:S01]  /*7040*/  @!UP0 USHF.R.U32.HI UR4, URZ, UR13, UR4 ;  /* 0x0000000dff048299 */ /* 0x000fe20008011604 */
[----:B------:R-:W-:Y:S02]  /*7050*/  @!UP0 UMOV UR6, UR7 ;  /* 0x0000000700068c82 */ /* 0x000fe40008000000 */
[----:B---3--:R-:W-:Y:S02]  /*7060*/  @!UP0 USHF.R.U32.HI UR6, URZ, UR10, UR6 ;  /* 0x0000000aff068299 */ /* 0x008fe40008011606 */
[----:B------:R-:W-:Y:S02]  /*7070*/  @!UP0 USEL UR7, UR37, UR4, !UP2 ;  /* 0x0000000425078287 */ /* 0x000fe4000d000000 */
[----:B------:R-:W-:Y:S04]  /*7080*/  @!UP0 USEL UR6, UR36, UR6, !UP1 ;  /* 0x0000000624068287 */ /* 0x000fe8000c800000 */
[----:B------:R-:W-:Y:S02]  /*7090*/  @!UP0 UIADD3 UR4, UPT, UPT, -UR7, UR6, URZ ;  /* 0x0000000607048290 */ /* 0x000fe4000fffe1ff */
[----:B------:R-:W-:Y:S02]  /*70a0*/  @!UP0 UIADD3 UR6, UPT, UPT, UR7, -UR6, URZ ;  /* 0x8000000607068290 */ /* 0x000fe4000fffe0ff */
[----:B------:R-:W-:Y:S02]  /*70b0*/  @!UP0 UIMAD UR37, UR4, UR5, UR37 ;  /* 0x00000005042582a4 */ /* 0x000fe4000f8e0225 */
[----:B------:R-:W-:Y:S01]  /*70c0*/  @!UP0 UIMAD UR36, UR6, UR14, UR36 ;  /* 0x0000000e062482a4 */ /* 0x000fe2000f8e0224 */
[----:B------:R-:W-:Y:S11]  /*70d0*/  @!P0 BRA `(.L_x_120) ;  /* 0x00000000007c8947 */ /* 0x000ff60003800000 */
[----:B------:R-:W1:Y:S01]  /*70e0*/  LDCU.64 UR8, c[0x4][0x80] ;  /* 0x01001000ff0877ac */ /* 0x000e620008000a00 */
[----:B------:R-:W-:Y:S01]  /*70f0*/  MOV R16, 0x0 ;  /* 0x0000000000107802 */ /* 0x000fe20000000f00 */
[----:B------:R-:W-:Y:S02]  /*7100*/  HFMA2 R12, -RZ, RZ, 0, 5.9604644775390625e-08 ;  /* 0x00000001ff0c7431 */ /* 0x000fe400000001ff */
[----:B------:R-:W-:Y:S01]  /*7110*/  IMAD.MOV.U32 R8, RZ, RZ, 0x70 ;  /* 0x00000070ff087424 */ /* 0x000fe200078e00ff */
[----:B------:R2:W3:Y:S01]  /*7120*/  LDC.64 R14, c[0x4][R16] ;  /* 0x01000000100e7b82 */ /* 0x0004e20000000a00 */
[----:B------:R-:W4:Y:S01]  /*7130*/  LDCU.64 UR6, c[0x4][0x88] ;  /* 0x01001100ff0677ac */ /* 0x000f220008000a00 */
[----:B------:R-:W-:Y:S01]  /*7140*/  IMAD.MOV.U32 R13, RZ, RZ, RZ ;  /* 0x000000ffff0d7224 */ /* 0x000fe200078e00ff */
[----:B------:R-:W2:Y:S01]  /*7150*/  LDCU.64 UR4, c[0x4][0x8] ;  /* 0x01000100ff0477ac */ /* 0x000ea20008000a00 */
[----:B-1----:R-:W-:Y:S01]  /*7160*/  MOV R5, UR9 ;  /* 0x0000000900057c02 */ /* 0x002fe20008000f00 */
[----:B------:R-:W-:Y:S01]  /*7170*/  IMAD.U32 R4, RZ, RZ, UR8 ;  /* 0x00000008ff047e24 */ /* 0x000fe2000f8e00ff */
[----:B----4-:R-:W-:Y:S01]  /*7180*/  MOV R7, UR7 ;  /* 0x0000000700077c02 */ /* 0x010fe20008000f00 */
[----:B------:R-:W-:Y:S01]  /*7190*/  IMAD.U32 R6, RZ, RZ, UR6 ;  /* 0x00000006ff067e24 */ /* 0x000fe2000f8e00ff */
[----:B--2---:R-:W-:Y:S01]  /*71a0*/  MOV R11, UR5 ;  /* 0x00000005000b7c02 */ /* 0x004fe20008000f00 */
[----:B------:R-:W-:Y:S02]  /*71b0*/  IMAD.U32 R10, RZ, RZ, UR4 ;  /* 0x00000004ff0a7e24 */ /* 0x000fe4000f8e00ff */
[----:B------:R-:W-:Y:S07]  /*71c0*/  LEPC R20, `(.L_x_121) ;  /* 0x000000001014794e */ /* 0x000fee0000000000 */
[----:B---3-5:R-:W-:Y:S05]  /*71d0*/  CALL.ABS.NOINC R14 ;  /* 0x000000000e007343 */ /* 0x028fea0003c00000 */
.L_x_121:
[----:B------:R-:W1:Y:S01]  /*71e0*/  LDCU.64 UR8, c[0x4][0x80] ;  /* 0x01001000ff0877ac */ /* 0x000e620008000a00 */
[----:B------:R-:W2:Y:S01]  /*71f0*/  LDC.64 R16, c[0x4][R16] ;  /* 0x0100000010107b82 */ /* 0x000ea20000000a00 */
[----:B------:R-:W-:Y:S02]  /*7200*/  HFMA2 R12, -RZ, RZ, 0, 5.9604644775390625e-08 ;  /* 0x00000001ff0c7431 */ /* 0x000fe400000001ff */
[----:B------:R-:W-:Y:S02]  /*7210*/  IMAD.MOV.U32 R8, RZ, RZ, 0x70 ;  /* 0x00000070ff087424 */ /* 0x000fe400078e00ff */
[----:B------:R-:W-:Y:S01]  /*7220*/  IMAD.MOV.U32 R13, RZ, RZ, RZ ;  /* 0x000000ffff0d7224 */ /* 0x000fe200078e00ff */
[----:B------:R-:W3:Y:S01]  /*7230*/  LDCU.64 UR6, c[0x4][0x88] ;  /* 0x01001100ff0677ac */ /* 0x000ee20008000a00 */
[----:B------:R-:W4:Y:S01]  /*7240*/  LDCU.64 UR4, c[0x4][0x8] ;  /* 0x01000100ff0477ac */ /* 0x000f220008000a00 */
[----:B-1----:R-:W-:Y:S02]  /*7250*/  MOV R4, UR8 ;  /* 0x0000000800047c02 */ /* 0x002fe40008000f00 */
[----:B------:R-:W-:Y:S02]  /*7260*/  MOV R5, UR9 ;  /* 0x0000000900057c02 */ /* 0x000fe40008000f00 */
[----:B---3--:R-:W-:Y:S01]  /*7270*/  MOV R7, UR7 ;  /* 0x0000000700077c02 */ /* 0x008fe20008000f00 */
[----:B------:R-:W-:Y:S01]  /*7280*/  IMAD.U32 R6, RZ, RZ, UR6 ;  /* 0x00000006ff067e24 */ /* 0x000fe2000f8e00ff */
[----:B----4-:R-:W-:Y:S01]  /*7290*/  MOV R11, UR5 ;  /* 0x00000005000b7c02 */ /* 0x010fe20008000f00 */
[----:B------:R-:W-:Y:S02]  /*72a0*/  IMAD.U32 R10, RZ, RZ, UR4 ;  /* 0x00000004ff0a7e24 */ /* 0x000fe4000f8e00ff */
[----:B------:R-:W-:Y:S07]  /*72b0*/  LEPC R20, `(.L_x_120) ;  /* 0x000000001014794e */ /* 0x000fee0000000000 */
[----:B--2---:R-:W-:Y:S05]  /*72c0*/  CALL.ABS.NOINC R16 ;  /* 0x0000000010007343 */ /* 0x004fea0003c00000 */
.L_x_120:
[----:B------:R-:W-:Y:S05]  /*72d0*/  BSYNC.RECONVERGENT B6 ;  /* 0x0000000000067941 */ /* 0x000fea0003800200 */
.L_x_119:
[----:B------:R-:W-:Y:S01]  /*72e0*/  R2UR UR4, R49 ;  /* 0x00000000310472ca */ /* 0x000fe200000e0000 */
[----:B------:R-:W-:Y:S01]  /*72f0*/  UISETP.NE.U32.AND UP0, UPT, UR60, URZ, UPT ;  /* 0x000000ff3c00728c */ /* 0x000fe2000bf05070 */
[----:B------:R-:W-:Y:S02]  /*7300*/  ISETP.NE.U32.AND P4, PT, R42, RZ, PT ;  /* 0x000000ff2a00720c */ /* 0x000fe40003f85070 */
[----:B------:R-:W-:Y:S01]  /*7310*/  ISETP.NE.U32.AND P2, PT, RZ, UR50, PT ;  /* 0x00000032ff007c0c */ /* 0x000fe2000bf45070 */
[----:B------:R-:W-:Y:S01]  /*7320*/  UISETP.NE.AND.EX UP1, UPT, UR61, URZ, UPT, UP0 ;  /* 0x000000ff3d00728c */ /* 0x000fe2000bf25300 */
[----:B------:R-:W-:Y:S01]  /*7330*/  ISETP.NE.AND.EX P4, PT, R43, RZ, PT, P4 ;  /* 0x000000ff2b00720c */ /* 0x000fe20003f85340 */
[----:B------:R-:W-:Y:S01]  /*7340*/  UPLOP3.LUT UP0, UPT, UPT, UPT, UPT, 0x40, 0x4 ;  /* 0x000000000004789c */ /* 0x000fe20003f0e870 */
[----:B------:R-:W-:Y:S05]  /*7350*/  ISETP.NE.AND.EX P2, PT, RZ, UR51, PT, P2 ;  /* 0x00000033ff007c0c */ /* 0x000fea000bf45320 */
[----:B------:R-:W-:Y:S06]  /*7360*/  UISETP.NE.AND UP2, UPT, UR4, URZ, UPT ;  /* 0x000000ff0400728c */ /* 0x000fec000bf45270 */
[----:B------:R-:W-:Y:S05]  /*7370*/  PLOP3.LUT P1, PT, PT, PT, UP2, 0x80, 0x8 ;  /* 0x000000000008781c */ /* 0x000fea0003f2f028 */
[----:B------:R-:W-:Y:S06]  /*7380*/  @UP2 UPLOP3.LUT UP0, UPT, UPT, UPT, UP1, 0x80, 0x8 ;  /* 0x000000000008289c */ /* 0x000fec0003f0f010 */
[----:B------:R-:W-:Y:S01]  /*7390*/  PLOP3.LUT P0, PT, PT, PT, UP0, 0x80, 0x8 ;  /* 0x000000000008781c */ /* 0x000fe20003f0f008 */
[----:B------:R-:W-:Y:S01]  /*73a0*/  @!UPT UIADD3 URZ, UPT, UPT, URZ, URZ, URZ ;  /* 0x000000fffffff290 */ /* 0x000fe2000fffe0ff */
[----:B------:R-:W-:Y:S11]  /*73b0*/  BRA.U !UP1, `(.L_x_122) ;  /* 0x00000001093c7547 */ /* 0x000ff6000b800000 */
[----:B------:R-:W-:Y:S01]  /*73c0*/  UISETP.NE.U32.AND UP0, UPT, UR50, URZ, UPT ;  /* 0x000000ff3200728c */ /* 0x000fe2000bf05070 */
[----:B------:R-:W-:Y:S01]  /*73d0*/  HFMA2 R0, -RZ, RZ, 0, 5.9604644775390625e-08 ;  /* 0x00000001ff007431 */ /* 0x000fe200000001ff */
[----:B------:R-:W1:Y:S01]  /*73e0*/  LDCU.64 UR8, c[0x0][0x358] ;  /* 0x00006b00ff0877ac */ /* 0x000e620008000a00 */
[----:B------:R-:W-:Y:S01]  /*73f0*/  IMAD.MOV.U32 R45, RZ, RZ, 0x1 ;  /* 0x00000001ff2d7424 */ /* 0x000fe200078e00ff */
[----:B------:R-:W-:Y:S06]  /*7400*/  UISETP.NE.AND.EX UP0, UPT, UR51, URZ, UPT, UP0 ;  /* 0x000000ff3300728c */ /* 0x000fec000bf05300 */
[----:B------:R-:W-:Y:S05]  /*7410*/  PLOP3.LUT P3, PT, PT, PT, UP0, 0x80, 0x8 ;  /* 0x000000000008781c */ /* 0x000fea0003f6f008 */
[----:B------:R-:W2:Y:S01]  /*7420*/  @UP0 LDCU.64 UR4, c[0x0][0x888] ;  /* 0x00011100ff0407ac */ /* 0x000ea20008000a00 */
[----:B------:R-:W-:Y:S07]  /*7430*/  @UP0 UIMAD UR6, UR48, UR60, URZ ;  /* 0x0000003c300602a4 */ /* 0x000fee000f8e02ff */
[----:B------:R-:W-:Y:S01]  /*7440*/  @!P3 PRMT R45, R0, 0x7610, R45 ;  /* 0x00007610002db816 */ /* 0x000fe2000000002d */
[----:B--2---:R-:W-:Y:S06]  /*7450*/  @UP0 UIMAD.WIDE UR4, UR6, 0x4, UR4 ;  /* 0x00000004060408a5 */ /* 0x004fec000f8e0204 */
[----:B------:R-:W-:Y:S01]  /*7460*/  IMAD.U32 R4, RZ, RZ, UR4 ;  /* 0x00000004ff047e24 */ /* 0x000fe2000f8e00ff */
[----:B------:R-:W-:Y:S04]  /*7470*/  MOV R5, UR5 ;  /* 0x0000000500057c02 */ /* 0x000fe80008000f00 */
[----:B------:R-:W2:Y:S01]  /*7480*/  @!UP0 LDCU UR4, c[0x0][0x880] ;  /* 0x00011000ff0487ac */ /* 0x000ea20008000800 */
[----:B-1---5:R1:W5:Y:S02]  /*7490*/  @P3 LDG.E R27, desc[UR8][R4.64] ;  /* 0x00000008041b3981 */ /* 0x022364000c1e1900 */
[----:B-12---:R-:W-:Y:S02]  /*74a0*/  @!P3 IMAD.U32 R27, RZ, RZ, UR4 ;  /* 0x00000004ff1bbe24 */ /* 0x006fe4000f8e00ff */
.L_x_122:
[----:B------:R-:W-:Y:S05]  /*74b0*/  @!P4 BRA `(.L_x_123) ;  /* 0x000000000024c947 */ /* 0x000fea0003800000 */
[----:B------:R-:W-:Y:S01]  /*74c0*/  ISETP.NE.U32.AND P3, PT, R40, RZ, PT ;  /* 0x000000ff2800720c */ /* 0x000fe20003f65070 */
[----:B------:R-:W1:Y:S03]  /*74d0*/  LDCU.64 UR4, c[0x0][0x358] ;  /* 0x00006b00ff0477ac */ /* 0x000e660008000a00 */
[----:B------:R-:W-:Y:S11]  /*74e0*/  ISETP.NE.AND.EX P3, PT, R41, RZ, PT, P3 ;  /* 0x000000ff2900720c */ /* 0x000ff60003f65330 */
[----:B------:R-:W-:Y:S02]  /*74f0*/  @!UPT UIADD3 URZ, UPT, UPT, URZ, URZ, URZ ;  /* 0x000000fffffff290 */ /* 0x000fe4000fffe0ff */
[----:B------:R-:W2:Y:S01]  /*7500*/  @P3 LDC.64 R4, c[0x0][0x8a8] ;  /* 0x00022a00ff043b82 */ /* 0x000ea20000000a00 */
[----:B------:R-:W-:Y:S04]  /*7510*/  @P3 IMAD R0, R42, UR48, RZ ;  /* 0x000000302a003c24 */ /* 0x000fe8000f8e02ff */
[----:B--2---:R-:W-:Y:S05]  /*7520*/  @P3 IMAD.WIDE R4, R0, 0x4, R4 ;  /* 0x0000000400043825 */ /* 0x004fea00078e0204 */
[----:B-1---5:R1:W5:Y:S02]  /*7530*/  @P3 LDG.E R24, desc[UR4][R4.64] ;  /* 0x0000000404183981 */ /* 0x022364000c1e1900 */
[----:B-1----:R-:W2:Y:S02]  /*7540*/  @!P3 LDC R24, c[0x0][0x8a0] ;  /* 0x00022800ff18bb82 */ /* 0x002ea40000000800 */
.L_x_123:
[----:B-----5:R-:W-:Y:S01]  /*7550*/  FSETP.NEU.AND P4, PT, R27, RZ, PT ;  /* 0x000000ff1b00720b */ /* 0x020fe20003f8d000 */
[----:B------:R-:W1:Y:S01]  /*7560*/  LDCU.64 UR10, c[0x0][0xa90] ;  /* 0x00015200ff0a77ac */ /* 0x000e620008000a00 */
[----:B------:R-:W-:Y:S01]  /*7570*/  SEL R4, RZ, 0xffffffff, P2 ;  /* 0xffffffffff047807 */ /* 0x000fe20001000000 */
[----:B------:R-:W-:Y:S01]  /*7580*/  IMAD.SHL.U32 R66, R54, 0x2, RZ ;  /* 0x0000000236427824 */ /* 0x000fe200078e00ff */
[----:B------:R-:W-:Y:S01]  /*7590*/  @P1 LOP3.LUT P2, RZ, R45, 0xff, RZ, 0xc0, !PT ;  /* 0x000000ff2dff1812 */ /* 0x000fe2000784c0ff */
[----:B------:R-:W-:Y:S01]  /*75a0*/  BSSY B1, `(.L_x_124) ;  /* 0x000004a000017945 */ /* 0x000fe20003800000 */
[----:B------:R-:W-:Y:S01]  /*75b0*/  @P1 SEL R0, RZ, 0xffffffff, P4 ;  /* 0xffffffffff001807 */ /* 0x000fe20002000000 */
[----:B------:R-:W-:Y:S01]  /*75c0*/  USHF.L.U32 UR8, UR45, 0x6, URZ ;  /* 0x000000062d087899 */ /* 0x000fe200080006ff */
[----:B------:R-:W-:Y:S01]  /*75d0*/  LOP3.LUT R53, R53, 0x1, RZ, 0x3c, !PT ;  /* 0x0000000135357812 */ /* 0x000fe200078e3cff */
[----:B------:R-:W-:Y:S01]  /*75e0*/  IMAD.MOV.U32 R68, RZ, RZ, 0x1 ;  /* 0x00000001ff447424 */ /* 0x000fe200078e00ff */
[----:B------:R-:W-:Y:S01]  /*75f0*/  @P0 SEL R0, R4, R0, !P2 ;  /* 0x0000000004000207 */ /* 0x000fe20005000000 */
[----:B------:R-:W-:Y:S01]  /*7600*/  IMAD.IADD R25, R23, 0x1, R2 ;  /* 0x0000000117197824 */ /* 0x000fe200078e0202 */
[----:B------:R-:W-:Y:S01]  /*7610*/  LEA R63, R22, UR44, 0x3 ;  /* 0x0000002c163f7c11 */ /* 0x000fe2000f8e18ff */
[----:B------:R-:W-:Y:S01]  /*7620*/  IMAD.U32 R62, RZ, RZ, UR8 ;  /* 0x00000008ff3e7e24 */ /* 0x000fe2000f8e00ff */
[----:B------:R-:W-:Y:S01]  /*7630*/  @P1 LOP3.LUT R0, R0, 0x1, RZ, 0xc0, !PT ;  /* 0x0000000100001812 */ /* 0x000fe200078ec0ff */
[----:B------:R-:W-:Y:S01]  /*7640*/  IMAD.MOV.U32 R26, RZ, RZ, RZ ;  /* 0x000000ffff1a7224 */ /* 0x000fe200078e00ff */
[----:B------:R-:W-:Y:S02]  /*7650*/  R2UR UR4, R58 ;  /* 0x000000003a0472ca */ /* 0x000fe400000e0000 */
[----:B------:R-:W-:Y:S02]  /*7660*/  CS2R R38, SRZ ;  /* 0x0000000000267805 */ /* 0x000fe4000001ff00 */
[----:B------:R-:W-:Y:S02]  /*7670*/  ISETP.NE.U32.OR P6, PT, R0, 0x1, !P1 ;  /* 0x000000010000780c */ /* 0x000fe40004fc5470 */
[----:B------:R-:W-:Y:S02]  /*7680*/  CS2R R36, SRZ ;  /* 0x0000000000247805 */ /* 0x000fe4000001ff00 */
[----:B------:R-:W-:Y:S02]  /*7690*/  R2UR UR6, R57 ;  /* 0x00000000390672ca */ /* 0x000fe400000e0000 */
[----:B------:R-:W-:Y:S02]  /*76a0*/  CS2R R30, SRZ ;  /* 0x00000000001e7805 */ /* 0x000fe4000001ff00 */
[----:B------:R-:W-:Y:S02]  /*76b0*/  R2UR UR12, R59 ;  /* 0x000000003b0c72ca */ /* 0x000fe400000e0000 */
[----:B------:R-:W-:Y:S02]  /*76c0*/  CS2R R28, SRZ ;  /* 0x00000000001c7805 */ /* 0x000fe4000001ff00 */
[----:B------:R-:W-:Y:S01]  /*76d0*/  R2UR UR9, R56 ;  /* 0x00000000380972ca */ /* 0x000fe200000e0000 */
[----:B------:R-:W-:Y:S01]  /*76e0*/  VIADD R67, R66, UR44 ;  /* 0x0000002c42437c36 */ /* 0x000fe20008000000 */
[----:B------:R-:W-:Y:S02]  /*76f0*/  PLOP3.LUT P3, PT, PT, PT, UP1, 0x80, 0x8 ;  /* 0x000000000008781c */ /* 0x000fe40003f6f018 */
[----:B------:R-:W-:Y:S01]  /*7700*/  SEL R3, RZ, 0xffffffff, P4 ;  /* 0xffffffffff037807 */ /* 0x000fe20002000000 */
[----:B------:R-:W-:Y:S01]  /*7710*/  UIMAD.WIDE.U32 UR4, UR8, UR4, URZ ;  /* 0x00000004080472a5 */ /* 0x000fe2000f8e00ff */
[----:B------:R-:W-:Y:S02]  /*7720*/  LOP3.LUT P4, R64, R45, 0xff, RZ, 0xc0, !PT ;  /* 0x000000ff2d407812 */ /* 0x000fe4000788c0ff */
[----:B------:R-:W-:Y:S02]  /*7730*/  @P6 SHF.L.U32 R0, R53, 0x1f, RZ ;  /* 0x0000001f35006819 */ /* 0x000fe400000006ff */
[----:B------:R-:W-:Y:S01]  /*7740*/  P2R R65, PR, RZ, 0x40 ;  /* 0x00000040ff417803 */ /* 0x000fe20000000000 */
[----:B------:R-:W-:Y:S01]  /*7750*/  UISETP.NE.AND UP0, UPT, UR12, 0x1, UPT ;  /* 0x000000010c00788c */ /* 0x000fe2000bf05270 */
[----:B------:R3:W4:Y:S01]  /*7760*/  @P6 SYNCS.PHASECHK.TRANS64.TRYWAIT P1, [UR44+0x1a0], R0 ;  /* 0x0001a000ff0065a7 */ /* 0x000722000802112c */
[----:B------:R-:W-:Y:S02]  /*7770*/  UMOV UR4, UR5 ;  /* 0x0000000500047c82 */ /* 0x000fe40008000000 */
[----:B------:R-:W-:Y:S01]  /*7780*/  USHF.R.U32.HI UR4, URZ, UR6, UR4 ;  /* 0x00000006ff047299 */ /* 0x000fe20008011604 */
[----:B------:R-:W-:Y:S03]  /*7790*/  @P3 SEL R3, R4, R3, !P4 ;  /* 0x0000000304033207 */ /* 0x000fe60006000000 */
[----:B------:R-:W-:Y:S01]  /*77a0*/  USEL UR4, UR8, UR4, !UP0 ;  /* 0x0000000408047287 */ /* 0x000fe2000c000000 */
[----:B------:R-:W-:Y:S01]  /*77b0*/  LOP3.LUT R3, R3, 0x1, RZ, 0xc0, !PT ;  /* 0x0000000103037812 */ /* 0x000fe200078ec0ff */
[----:B------:R-:W-:Y:S03]  /*77c0*/  UISETP.NE.AND UP0, UPT, UR9, 0x1, UPT ;  /* 0x000000010900788c */ /* 0x000fe6000bf05270 */
[----:B------:R-:W-:Y:S01]  /*77d0*/  ISETP.NE.U32.AND P5, PT, R3, 0x1, PT ;  /* 0x000000010300780c */ /* 0x000fe20003fa5070 */
[----:B------:R-:W-:Y:S02]  /*77e0*/  IMAD.U32 R61, RZ, RZ, UR4 ;  /* 0x00000004ff3d7e24 */ /* 0x000fe4000f8e00ff */
[----:B------:R-:W-:Y:S01]  /*77f0*/  PLOP3.LUT P2, PT, PT, PT, UP0, 0x80, 0x8 ;  /* 0x000000000008781c */ /* 0x000fe20003f4f008 */
[----:B------:R-:W-:Y:S01]  /*7800*/  IMAD R5, RZ, RZ, -UR4 ;  /* 0x80000004ff057e24 */ /* 0x000fe2000f8e02ff */
[----:B------:R-:W-:Y:S01]  /*7810*/  P2R R69, PR, RZ, 0x20 ;  /* 0x00000020ff457803 */ /* 0x000fe20000000000 */
[----:B------:R-:W-:Y:S02]  /*7820*/  IMAD.U32 R60, RZ, RZ, UR4 ;  /* 0x00000004ff3c7e24 */ /* 0x000fe4000f8e00ff */
[----:B------:R-:W-:Y:S01]  /*7830*/  IMAD R62, R5, UR12, R62 ;  /* 0x0000000c053e7c24 */ /* 0x000fe2000f8e023e */
[----:B---3--:R-:W-:Y:S04]  /*7840*/  SHF.L.U32 R0, R52, 0x1f, RZ ;  /* 0x0000001f34007819 */ /* 0x008fe800000006ff */
[----:B------:R3:W2:Y:S01]  /*7850*/  SYNCS.PHASECHK.TRANS64.TRYWAIT P0, [R63+URZ+0x200], R0 ;  /* 0x000200003f0075a7 */ /* 0x0006a200080011ff */
[----:B-1----:R-:W-:Y:S07]  /*7860*/  UIMAD.WIDE.U32 UR6, UR4, UR10, URZ ;  /* 0x0000000a040672a5 */ /* 0x002fee000f8e00ff */
[----:B------:R-:W-:Y:S02]  /*7870*/  UMOV UR5, UR7 ;  /* 0x0000000700057c82 */ /* 0x000fe40008000000 */
[----:B------:R-:W-:Y:S06]  /*7880*/  USHF.R.U32.HI UR5, URZ, UR11, UR5 ;  /* 0x0000000bff057299 */ /* 0x000fec0008011605 */
[----:B------:R-:W-:Y:S05]  /*7890*/  SEL R61, R61, UR5, !P2 ;  /* 0x000000053d3d7c07 */ /* 0x000fea000d000000 */
[----:B------:R-:W-:Y:S04]  /*78a0*/  IMAD.MOV R4, RZ, RZ, -R61 ;  /* 0x000000ffff047224 */ /* 0x000fe800078e0a3d */
[----:B------:R-:W-:Y:S01]  /*78b0*/  IMAD R60, R4, UR9, R60 ;  /* 0x00000009043c7c24 */ /* 0x000fe2000f8e023c */
[----:B----4-:R-:W-:Y:S01]  /*78c0*/  @P6 SEL R68, RZ, 0x1, !P1 ;  /* 0x00000001ff446807 */ /* 0x010fe20004800000 */
[----:B---3--:R-:W-:Y:S06]  /*78d0*/  @!P6 BRA `(.L_x_125) ;  /* 0x000000000058e947 */ /* 0x008fec0003800000 */
[C---:B------:R-:W-:Y:S01]  /*78e0*/  VIADD R2, R67.reuse, 0x300 ;  /* 0x0000030043027836 */ /* 0x040fe20000000000 */
[----:B------:R-:W-:Y:S01]  /*78f0*/  LOP3.LUT P6, RZ, R44, 0x40, RZ, 0xc0, !PT ;  /* 0x000000402cff7812 */ /* 0x000fe200078cc0ff */
[----:B------:R-:W-:Y:S01]  /*7900*/  BSSY B0, `(.L_x_126) ;  /* 0x000000e000007945 */ /* 0x000fe20003800000 */
[----:B------:R-:W-:Y:S01]  /*7910*/  ISETP.NE.AND P2, PT, R68, RZ, PT ;  /* 0x000000ff4400720c */ /* 0x000fe20003f45270 */
[----:B------:R-:W-:Y:S01]  /*7920*/  @P5 VIADD R4, R67, 0x310 ;  /* 0x0000031043045836 */ /* 0x000fe20000000000 */
[----:B------:R-:W-:Y:S01]  /*7930*/  PLOP3.LUT P1, PT, PT, PT, PT, 0x8, 0x80 ;  /* 0x000000000080781c */ /* 0x000fe20003f2e170 */
[----:B------:R-:W-:Y:S01]  /*7940*/  IMAD.MOV.U32 R39, RZ, RZ, RZ ;  /* 0x000000ffff277224 */ /* 0x000fe200078e00ff */
[----:B------:R-:W-:Y:S02]  /*7950*/  @P5 PLOP3.LUT P1, PT, P6, PT, PT, 0x80, 0x8 ;  /* 0x000000000008581c */ /* 0x000fe4000372f070 */
[----:B------:R-:W-:Y:S02]  /*7960*/  CS2R R36, SRZ ;  /* 0x0000000000247805 */ /* 0x000fe4000001ff00 */
[----:B------:R-:W-:Y:S02]  /*7970*/  CS2R R30, SRZ ;  /* 0x00000000001e7805 */ /* 0x000fe4000001ff00 */
[----:B------:R-:W-:Y:S07]  /*7980*/  CS2R R28, SRZ ;  /* 0x00000000001c7805 */ /* 0x000fee000001ff00 */
[----:B------:R-:W-:Y:S01]  /*7990*/  @P1 VIADD R4, R2, 0xfffffff0 ;  /* 0xfffffff002041836 */ /* 0x000fe20000000000 */
[----:B------:R-:W-:Y:S06]  /*79a0*/  @P2 BRA `(.L_x_127) ;  /* 0x00000000000c2947 */ /* 0x000fec0003800000 */
[----:B------:R-:W-:Y:S04]  /*79b0*/  SHF.L.U32 R3, R53, 0x1f, RZ ;  /* 0x0000001f35037819 */ /* 0x000fe800000006ff */
[----:B------:R-:W1:Y:S02]  /*79c0*/  SYNCS.PHASECHK.TRANS64.TRYWAIT P1, [UR44+0x1a0], R3 ;  /* 0x0001a003ff0075a7 */ /* 0x000e64000802112c */
[----:B-1----:R-:W-:Y:S05]  /*79d0*/  @!P1 BRA `(.L_x_128) ;  /* 0x0000003800009947 */ /* 0x002fea0003800000 */
.L_x_127:
[----:B------:R-:W-:Y:S05]  /*79e0*/  BSYNC B0 ;  /* 0x0000000000007941 */ /* 0x000fea0003800000 */
.L_x_126:
[----:B------:R-:W-:Y:S01]  /*79f0*/  ISETP.NE.AND P1, PT, R69, RZ, PT ;  /* 0x000000ff4500720c */ /* 0x000fe20003f25270 */
[----:B------:R-:W-:Y:S11]  /*7a00*/  HFMA2 R26, -RZ, RZ, 0, 5.9604644775390625e-08 ;  /* 0x00000001ff1a7431 */ /* 0x000ff600000001ff */
[----:B------:R-:W-:Y:S01]  /*7a10*/  @!UPT UIADD3 URZ, UPT, UPT, URZ, URZ, URZ ;  /* 0x000000fffffff290 */ /* 0x000fe2000fffe0ff */
[----:B------:R3:W4:Y:S04]  /*7a20*/  @P1 LDS.128 R36, [R4] ;  /* 0x0000000004241984 */ /* 0x0007280000000c00 */
[----:B------:R3:W1:Y:S02]  /*7a30*/  @P1 LDS.128 R28, [R66+UR44+0x300] ;  /* 0x0003002c421c1984 */ /* 0x0006640008000c00 */
.L_x_125:
[----:B------:R-:W-:Y:S05]  /*7a40*/  BSYNC B1 ;  /* 0x0000000000017941 */ /* 0x000fea0003800000 */
.L_x_124:
[----:B-1----:R-:W-:Y:S04]  /*7a50*/  SHF.R.U32.HI R2, RZ, 0x15, R25 ;  /* 0x00000015ff027819 */ /* 0x002fe80000011619 */
[----:B------:R-:W-:Y:S01]  /*7a60*/  LOP3.LUT P1, RZ, R2, 0x3, R46, 0x48, !PT ;  /* 0x0000000302ff7812 */ /* 0x000fe2000782482e */
[----:B------:R-:W-:Y:S01]  /*7a70*/  @!UPT UIADD3 URZ, UPT, UPT, URZ, URZ, URZ ;  /* 0x000000fffffff290 */ /* 0x000fe2000fffe0ff */
[----:B--2---:R-:W-:Y:S11]  /*7a80*/  @P0 BRA `(.L_x_129) ;  /* 0x0000000000080947 */ /* 0x004ff60003800000 */
[----:B------:R-:W1:Y:S02]  /*7a90*/  SYNCS.PHASECHK.TRANS64.TRYWAIT P0, [R63+URZ+0x200], R0 ;  /* 0x000200003f0075a7 */ /* 0x000e6400080011ff */
[----:B-1----:R-:W-:Y:S05]  /*7aa0*/  @!P0 BRA `(.L_x_130) ;  /* 0x0000003400e48947 */ /* 0x002fea0003800000 */
.L_x_129:
[----:B------:R-:W-:Y:S05]  /*7ab0*/  @!P1 BRA `(.L_x_131) ;  /* 0x0000000000409947 */ /* 0x000fea0003800000 */
[----:B------:R-:W2:Y:S01]  /*7ac0*/  LDCU.64 UR8, c[0x4][0x70] ;  /* 0x01000e00ff0877ac */ /* 0x000ea20008000a00 */
[----:B------:R-:W-:Y:S01]  /*7ad0*/  MOV R3, 0x0 ;  /* 0x0000000000037802 */ /* 0x000fe20000000f00 */
[----:B------:R-:W-:Y:S02]  /*7ae0*/  HFMA2 R12, -RZ, RZ, 0, 5.9604644775390625e-08 ;  /* 0x00000001ff0c7431 */ /* 0x000fe400000001ff */
[----:B------:R-:W-:Y:S02]  /*7af0*/  IMAD.MOV.U32 R8, RZ, RZ, 0x192 ;  /* 0x00000192ff087424 */ /* 0x000fe400078e00ff */
[----:B------:R-:W-:Y:S01]  /*7b00*/  IMAD.MOV.U32 R13, RZ, RZ, RZ ;  /* 0x000000ffff0d7224 */ /* 0x000fe200078e00ff */
[----:B------:R-:W5:Y:S01]  /*7b10*/  LDCU.64 UR6, c[0x4][0x78] ;  /* 0x01000f00ff0677ac */ /* 0x000f620008000a00 */
[----:B------:R-:W1:Y:S01]  /*7b20*/  LDC.64 R2, c[0x4][R3] ;  /* 0x0100000003027b82 */ /* 0x000e620000000a00 */
[----:B------:R-:W4:Y:S01]  /*7b30*/  LDCU.64 UR4, c[0x4][0x10] ;  /* 0x01000200ff0477ac */ /* 0x000f220008000a00 */
[----:B--2---:R-:W-:Y:S01]  /*7b40*/  MOV R5, UR9 ;  /* 0x0000000900057c02 */ /* 0x004fe20008000f00 */
[----:B---3--:R-:W-:Y:S01]  /*7b50*/  IMAD.U32 R4, RZ, RZ, UR8 ;  /* 0x00000008ff047e24 */ /* 0x008fe2000f8e00ff */
[----:B-----5:R-:W-:Y:S01]  /*7b60*/  MOV R7, UR7 ;  /* 0x0000000700077c02 */ /* 0x020fe20008000f00 */
[----:B------:R-:W-:Y:S01]  /*7b70*/  IMAD.U32 R6, RZ, RZ, UR6 ;  /* 0x00000006ff067e24 */ /* 0x000fe2000f8e00ff */
[----:B----4-:R-:W-:Y:S01]  /*7b80*/  MOV R11, UR5 ;  /* 0x00000005000b7c02 */ /* 0x010fe20008000f00 */
[----:B------:R-:W-:Y:S02]  /*7b90*/  IMAD.U32 R10, RZ, RZ, UR4 ;  /* 0x00000004ff0a7e24 */ /* 0x000fe4000f8e00ff */
[----:B------:R-:W-:Y:S07]  /*7ba0*/  LEPC R20, `(.L_x_131) ;  /* 0x000000001014794e */ /* 0x000fee0000000000 */
[----:B-1----:R-:W-:Y:S05]  /*7bb0*/  CALL.ABS.NOINC R2 ;  /* 0x0000000002007343 */ /* 0x002fea0003c00000 */
.L_x_131:
[----:B------:R-:W-:Y:S05]  /*7bc0*/  WARPSYNC.ALL ;  /* 0x0000000000007948 */ /* 0x000fea0003800000 */
[----:B------:R-:W-:Y:S01]  /*7bd0*/  R2UR UR4, R25 ;  /* 0x00000000190472ca */ /* 0x000fe200000e0000 */
[--C-:B------:R-:W-:Y:S01]  /*7be0*/  HADD2.F32 R3, -RZ, R28.reuse.H0_H0 ;  /* 0x2000001cff037230 */ /* 0x100fe20000004100 */
[----:B------:R-:W-:Y:S01]  /*7bf0*/  MOV R71, 0x10 ;  /* 0x0000001000477802 */ /* 0x000fe20000000f00 */
[--C-:B------:R-:W-:Y:S01]  /*7c00*/  HADD2.F32 R20, -RZ, R29.reuse.H0_H0 ;  /* 0x2000001dff147230 */ /* 0x100fe20000004100 */
[----:B------:R-:W-:Y:S01]  /*7c10*/  LOP3.LUT P6, RZ, R44, 0x40, RZ, 0xc0, !PT ;  /* 0x000000402cff7812 */ /* 0x000fe200078cc0ff */
[----:B------:R-:W-:Y:S01]  /*7c20*/  BSSY.RECONVERGENT B0, `(.L_x_132) ;  /* 0x0000057000007945 */ /* 0x000fe20003800200 */
[----:B------:R-:W-:Y:S02]  /*7c30*/  ISETP.NE.AND P0, PT, R55, RZ, PT ;  /* 0x000000ff3700720c */ /* 0x000fe40003f05270 */
[----:B------:R-:W-:Y:S04]  /*7c40*/  SEL R71, R71, 0xfffffff0, !P6 ;  /* 0xfffffff047477807 */ /* 0x000fe80007000000 */
[----:B------:R-:W-:Y:S01]  /*7c50*/  IADD3 R67, PT, PT, R67, R71, RZ ;  /* 0x0000004743437210 */ /* 0x000fe20007ffe0ff */
[----:B---3--:R-:W1:Y:S02]  /*7c60*/  LDTM.x16 R4, tmem[UR4] ;  /* 0x00000004000479ee */ /* 0x008e640008240000 */
[C---:B-1----:R-:W-:Y:S01]  /*7c70*/  FMUL R0, R24.reuse, R4 ;  /* 0x0000000418007220 */ /* 0x042fe20000400000 */
[----:B------:R-:W-:Y:S02]  /*7c80*/  HADD2.F32 R4, -RZ, R28.H1_H1 ;  /* 0x3000001cff047230 */ /* 0x000fe40000004100 */
[C---:B------:R-:W-:Y:S01]  /*7c90*/  FMUL R2, R24.reuse, R5 ;  /* 0x0000000518027220 */ /* 0x040fe20000400000 */
[C---:B------:R-:W-:Y:S01]  /*7ca0*/  FMUL R5, R24.reuse, R9 ;  /* 0x0000000918057220 */ /* 0x040fe20000400000 */
[C---:B------:R-:W-:Y:S01]  /*7cb0*/  FFMA R0, R27.reuse, R3, R0 ;  /* 0x000000031b007223 */ /* 0x040fe20000000000 */
[C---:B------:R-:W-:Y:S01]  /*7cc0*/  FMUL R9, R24.reuse, R13 ;  /* 0x0000000d18097220 */ /* 0x040fe20000400000 */
[C---:B------:R-:W-:Y:S01]  /*7cd0*/  FFMA R2, R27.reuse, R4, R2 ;  /* 0x000000041b027223 */ /* 0x040fe20000000002 */
[C---:B------:R-:W-:Y:S01]  /*7ce0*/  FMUL R4, R24.reuse, R8 ;  /* 0x0000000818047220 */ /* 0x040fe20000400000 */
[C---:B------:R-:W-:Y:S01]  /*7cf0*/  FMUL R8, R24.reuse, R12 ;  /* 0x0000000c18087220 */ /* 0x040fe20000400000 */
[C---:B------:R-:W-:Y:S01]  /*7d00*/  FMUL R12, R24.reuse, R16 ;  /* 0x00000010180c7220 */ /* 0x040fe20000400000 */
[C---:B------:R-:W-:Y:S01]  /*7d10*/  FMUL R3, R24.reuse, R6 ;  /* 0x0000000618037220 */ /* 0x040fe20000400000 */
[----:B------:R-:W-:Y:S01]  /*7d20*/  FMUL R13, R24, R17 ;  /* 0x00000011180d7220 */ /* 0x000fe20000400000 */
[----:B------:R-:W-:Y:S01]  /*7d30*/  HADD2.F32 R16, -RZ, R29.H1_H1 ;  /* 0x3000001dff107230 */ /* 0x000fe20000004100 */
[----:B------:R-:W-:Y:S01]  /*7d40*/  F2FP.F16.F32.PACK_AB R32, R2, R0 ;  /* 0x000000000220723e */ /* 0x000fe200000000ff */
[C---:B------:R-:W-:Y:S01]  /*7d50*/  FMUL R7, R24.reuse, R7 ;  /* 0x0000000718077220 */ /* 0x040fe20000400000 */
[--C-:B------:R-:W-:Y:S02]  /*7d60*/  HADD2.F32 R17, -RZ, R30.reuse.H0_H0 ;  /* 0x2000001eff117230 */ /* 0x100fe40000004100 */
[C---:B------:R-:W-:Y:S01]  /*7d70*/  FFMA R3, R27.reuse, R20, R3 ;  /* 0x000000141b037223 */ /* 0x040fe20000000003 */
[----:B------:R-:W-:Y:S02]  /*7d80*/  HADD2.F32 R0, -RZ, R30.H1_H1 ;  /* 0x3000001eff007230 */ /* 0x000fe40000004100 */
[C---:B------:R-:W-:Y:S01]  /*7d90*/  FFMA R7, R27.reuse, R16, R7 ;  /* 0x000000101b077223 */ /* 0x040fe20000000007 */
[--C-:B------:R-:W-:Y:S02]  /*7da0*/  HADD2.F32 R2, -RZ, R31.reuse.H0_H0 ;  /* 0x2000001fff027230 */ /* 0x100fe40000004100 */
[C---:B------:R-:W-:Y:S01]  /*7db0*/  FFMA R4, R27.reuse, R17, R4 ;  /* 0x000000111b047223 */ /* 0x040fe20000000004 */
[C---:B------:R-:W-:Y:S01]  /*7dc0*/  FMUL R6, R24.reuse, R10 ;  /* 0x0000000a18067220 */ /* 0x040fe20000400000 */
[C---:B------:R-:W-:Y:S01]  /*7dd0*/  FFMA R5, R27.reuse, R0, R5 ;  /* 0x000000001b057223 */ /* 0x040fe20000000005 */
[----:B------:R-:W-:Y:S02]  /*7de0*/  HADD2.F32 R16, -RZ, R31.H1_H1 ;  /* 0x3000001fff107230 */ /* 0x000fe40000004100 */
[C---:B------:R-:W-:Y:S01]  /*7df0*/  FMUL R11, R24.reuse, R11 ;  /* 0x0000000b180b7220 */ /* 0x040fe20000400000 */
[--C-:B----4-:R-:W-:Y:S02]  /*7e00*/  HADD2.F32 R0, -RZ, R36.reuse.H0_H0 ;  /* 0x20000024ff007230 */ /* 0x110fe40000004100 */
[----:B------:R-:W-:Y:S01]  /*7e10*/  FFMA R6, R27, R2, R6 ;  /* 0x000000021b067223 */ /* 0x000fe20000000006 */
[----:B------:R-:W-:Y:S01]  /*7e20*/  F2FP.F16.F32.PACK_AB R33, R7, R3 ;  /* 0x000000030721723e */ /* 0x000fe200000000ff */
[C---:B------:R-:W-:Y:S01]  /*7e30*/  FFMA R11, R27.reuse, R16, R11 ;  /* 0x000000101b0b7223 */ /* 0x040fe2000000000b */
[----:B------:R-:W-:Y:S02]  /*7e40*/  HADD2.F32 R2, -RZ, R36.H1_H1 ;  /* 0x30000024ff027230 */ /* 0x000fe40000004100 */
[C---:B------:R-:W-:Y:S01]  /*7e50*/  FFMA R8, R27.reuse, R0, R8 ;  /* 0x000000001b087223 */ /* 0x040fe20000000008 */
[--C-:B------:R-:W-:Y:S02]  /*7e60*/  HADD2.F32 R3, -RZ, R37.reuse.H0_H0 ;  /* 0x20000025ff037230 */ /* 0x100fe40000004100 */
[C---:B------:R-:W-:Y:S01]  /*7e70*/  FMUL R10, R24.reuse, R14 ;  /* 0x0000000e180a7220 */ /* 0x040fe20000400000 */
[----:B------:R-:W-:Y:S02]  /*7e80*/  HADD2.F32 R0, -RZ, R37.H1_H1 ;  /* 0x30000025ff007230 */ /* 0x000fe40000004100 */
[C---:B------:R-:W-:Y:S01]  /*7e90*/  FMUL R15, R24.reuse, R15 ;  /* 0x0000000f180f7220 */ /* 0x040fe20000400000 */
[C---:B------:R-:W-:Y:S01]  /*7ea0*/  FFMA R9, R27.reuse, R2, R9 ;  /* 0x000000021b097223 */ /* 0x040fe20000000009 */
[C---:B------:R-:W-:Y:S01]  /*7eb0*/  FFMA R10, R27.reuse, R3, R10 ;  /* 0x000000031b0a7223 */ /* 0x040fe2000000000a */
[--C-:B------:R-:W-:Y:S02]  /*7ec0*/  HADD2.F32 R2, -RZ, R38.reuse.H0_H0 ;  /* 0x20000026ff027230 */ /* 0x100fe40000004100 */
[----:B------:R-:W-:Y:S01]  /*7ed0*/  FFMA R15, R27, R0, R15 ;  /* 0x000000001b0f7223 */ /* 0x000fe2000000000f */
[----:B------:R-:W-:Y:S01]  /*7ee0*/  HADD2.F32 R3, -RZ, R38.H1_H1 ;  /* 0x30000026ff037230 */ /* 0x000fe20000004100 */
[----:B------:R-:W-:Y:S01]  /*7ef0*/  F2FP.F16.F32.PACK_AB R34, R5, R4 ;  /* 0x000000040522723e */ /* 0x000fe200000000ff */
[--C-:B------:R-:W-:Y:S02]  /*7f00*/  HADD2.F32 R0, -RZ, R39.reuse.H0_H0 ;  /* 0x20000027ff007230 */ /* 0x100fe40000004100 */
[C---:B------:R-:W-:Y:S01]  /*7f10*/  FMUL R14, R24.reuse, R18 ;  /* 0x00000012180e7220 */ /* 0x040fe20000400000 */
[----:B------:R-:W-:Y:S02]  /*7f20*/  HADD2.F32 R4, -RZ, R39.H1_H1 ;  /* 0x30000027ff047230 */ /* 0x000fe40000004100 */
[----:B------:R-:W-:Y:S01]  /*7f30*/  FMUL R19, R24, R19 ;  /* 0x0000001318137220 */ /* 0x000fe20000400000 */
[----:B------:R-:W-:Y:S01]  /*7f40*/  F2FP.F16.F32.PACK_AB R35, R11, R6 ;  /* 0x000000060b23723e */ /* 0x000fe200000000ff */
[C---:B------:R-:W-:Y:S01]  /*7f50*/  FFMA R12, R27.reuse, R2, R12 ;  /* 0x000000021b0c7223 */ /* 0x040fe2000000000c */
[C---:B------:R-:W-:Y:S01]  /*7f60*/  FFMA R13, R27.reuse, R3, R13 ;  /* 0x000000031b0d7223 */ /* 0x040fe2000000000d */
[C---:B------:R-:W-:Y:S01]  /*7f70*/  FFMA R14, R27.reuse, R0, R14 ;  /* 0x000000001b0e7223 */ /* 0x040fe2000000000e */
[----:B------:R-:W-:Y:S01]  /*7f80*/  FFMA R19, R27, R4, R19 ;  /* 0x000000041b137223 */ /* 0x000fe20000000013 */
[----:B------:R1:W-:Y:S01]  /*7f90*/  STS.128 [R66+UR44+0x300], R32 ;  /* 0x0003002042007988 */ /* 0x0003e20008000c2c */
[----:B------:R-:W-:Y:S02]  /*7fa0*/  F2FP.F16.F32.PACK_AB R8, R9, R8 ;  /* 0x000000080908723e */ /* 0x000fe400000000ff */
[----:B------:R-:W-:Y:S02]  /*7fb0*/  F2FP.F16.F32.PACK_AB R9, R15, R10 ;  /* 0x0000000a0f09723e */ /* 0x000fe400000000ff */
[----:B------:R-:W-:Y:S02]  /*7fc0*/  F2FP.F16.F32.PACK_AB R10, R13, R12 ;  /* 0x0000000c0d0a723e */ /* 0x000fe400000000ff */
[----:B------:R-:W-:Y:S05]  /*7fd0*/  F2FP.F16.F32.PACK_AB R11, R19, R14 ;  /* 0x0000000e130b723e */ /* 0x000fea00000000ff */
[----:B------:R1:W-:Y:S01]  /*7fe0*/  STS.128 [R67+0x300], R8 ;  /* 0x0003000843007388 */ /* 0x0003e20000000c00 */
[----:B------:R-:W-:Y:S01]  /*7ff0*/  @!PT LDS RZ, [RZ] ;  /* 0x00000000fffff984 */ /* 0x000fe20000000800 */
[----:B------:R-:W-:Y:S01]  /*8000*/  @!PT LDS RZ, [RZ] ;  /* 0x00000000fffff984 */ /* 0x000fe20000000800 */
[----:B------:R-:W-:Y:S01]  /*8010*/  @!PT LDS RZ, [RZ] ;  /* 0x00000000fffff984 */ /* 0x000fe20000000800 */
[----:B------:R-:W-:Y:S01]  /*8020*/  @!PT LDS RZ, [RZ] ;  /* 0x00000000fffff984 */ /* 0x000fe20000000800 */
[----:B------:R2:W-:Y:S07]  /*8030*/  MEMBAR.ALL.CTA ;  /* 0x0000000000007992 */ /* 0x0005ee0000008000 */
[----:B--2---:R-:W2:Y:S02]  /*8040*/  FENCE.VIEW.ASYNC.S ;  /* 0x00000000000073c6 */ /* 0x004ea40000000000 */
[----:B--2---:R-:W-:Y:S06]  /*8050*/  BAR.SYNC.DEFER_BLOCKING 0x1, 0x80 ;  /* 0x0042000000007b1d */ /* 0x004fec0000010000 */
[----:B------:R-:W-:Y:S05]  /*8060*/  @P0 BRA `(.L_x_133) ;  /* 0x0000000000480947 */ /* 0x000fea0003800000 */
[----:B------:R-:W-:Y:S01]  /*8070*/  UIADD3 UR4, UPT, UPT, UR44, 0x300, URZ ;  /* 0x000003002c047890 */ /* 0x000fe2000fffe0ff */
[----:B------:R-:W-:Y:S01]  /*8080*/  R2UR UR10, R62 ;  /* 0x000000003e0a72ca */ /* 0x000fe200000e0000 */
[----:B------:R-:W-:Y:S01]  /*8090*/  UMOV UR9, UR46 ;  /* 0x0000002e00097c82 */ /* 0x000fe20008000000 */
[----:B------:R-:W-:Y:S01]  /*80a0*/  R2UR UR11, R60 ;  /* 0x000000003c0b72ca */ /* 0x000fe200000e0000 */
[----:B------:R-:W-:Y:S01]  /*80b0*/  UIADD3 UR6, UPT, UPT, UR44, 0xb00, URZ ;  /* 0x00000b002c067890 */ /* 0x000fe2000fffe0ff */
[----:B------:R-:W-:Y:S01]  /*80c0*/  R2UR UR12, R61 ;  /* 0x000000003d0c72ca */ /* 0x000fe200000e0000 */
[----:B------:R-:W-:Y:S01]  /*80d0*/  IMAD.U32 R50, RZ, RZ, UR4 ;  /* 0x00000004ff327e24 */ /* 0x000fe2000f8e00ff */
[----:B------:R-:W-:Y:S02]  /*80e0*/  UIADD3 UR4, UP0, UPT, UR62, 0x680, URZ ;  /* 0x000006803e047890 */ /* 0x000fe4000ff1e0ff */
[----:B------:R-:W-:Y:S02]  /*80f0*/  UIADD3 UR7, UPT, UPT, UR46, 0x40, URZ ;  /* 0x000000402e077890 */ /* 0x000fe4000fffe0ff */
[----:B------:R-:W-:Y:S01]  /*8100*/  R2UR UR8, R50 ;  /* 0x00000000320872ca */ /* 0x000fe200000e0000 */
[----:B------:R-:W-:Y:S11]  /*8110*/  UIADD3.X UR5, UPT, UPT, URZ, UR63, URZ, UP0, !UPT ;  /* 0x0000003fff057290 */ /* 0x000ff600087fe4ff */
[----:B------:R-:W-:Y:S01]  /*8120*/  @!UPT UIADD3 URZ, UPT, UPT, URZ, URZ, URZ ;  /* 0x000000fffffff290 */ /* 0x000fe2000fffe0ff */
[----:B------:R2:W-:Y:S02]  /*8130*/  UTMASTG.4D.IM2COL [UR8], [UR4] ;  /* 0x00000008040073b5 */ /* 0x0005e40008058000 */
[----:B--2---:R-:W-:Y:S01]  /*8140*/  UMOV UR8, UR6 ;  /* 0x0000000600087c82 */ /* 0x004fe20008000000 */
[----:B------:R-:W-:Y:S02]  /*8150*/  UMOV UR9, UR7 ;  /* 0x0000000700097c82 */ /* 0x000fe40008000000 */
[----:B------:R2:W-:Y:S01]  /*8160*/  UTMASTG.4D.IM2COL [UR8], [UR4] ;  /* 0x00000008040073b5 */ /* 0x0005e20008058000 */
[----:B------:R0:W-:Y:S01]  /*8170*/  UTMACMDFLUSH ;  /* 0x00000000000079b7 */ /* 0x0001e20000000000 */
[----:B--2---:R-:W-:Y:S04]  /*8180*/  DEPBAR.LE SB0, 0x1 ;  /* 0x000080400000791a */ /* 0x004fe80000000000 */
.L_x_133:
[----:B------:R-:W-:Y:S05]  /*8190*/  BSYNC.RECONVERGENT B0 ;  /* 0x0000000000007941 */ /* 0x000fea0003800200 */
.L_x_132:
[----:B------:R-:W-:Y:S01]  /*81a0*/  BAR.SYNC.DEFER_BLOCKING 0x1, 0x80 ;  /* 0x0042000000007b1d */ /* 0x000fe20000010000 */
[----:B------:R-:W-:Y:S01]  /*81b0*/  ISETP.NE.AND P1, PT, R65, RZ, PT ;  /* 0x000000ff4100720c */ /* 0x000fe20003f25270 */
[----:B------:R-:W-:Y:S01]  /*81c0*/  UISETP.NE.AND UP0, UPT, UR49, URZ, UPT ;  /* 0x000000ff3100728c */ /* 0x000fe2000bf05270 */
[----:B------:R-:W-:Y:S11]  /*81d0*/  LEA R4, R26, UR44, 0x3 ;  /* 0x0000002c1a047c11 */ /* 0x000ff6000f8e18ff */
[----:B------:R-:W-:Y:S01]  /*81e0*/  @P1 SHF.L.U32 R3, R53, 0x1f, RZ ;  /* 0x0000001f35031819 */ /* 0x000fe200000006ff */
[----:B------:R-:W-:Y:S06]  /*81f0*/  BRA.U !UP0, `(.L_x_134) ;  /* 0x0000000108247547 */ /* 0x000fec000b800000 */
[----:B------:R-:W2:Y:S01]  /*8200*/  S2R R0, SR_CgaCtaId ;  /* 0x0000000000007919 */ /* 0x000ea20000008800 */
[----:B------:R-:W-:Y:S01]  /*8210*/  IMAD.U32 R2, RZ, RZ, UR47 ;  /* 0x0000002fff027e24 */ /* 0x000fe2000f8e00ff */
[----:B------:R-:W-:Y:S04]  /*8220*/  UIADD3 UR4, UPT, UPT, UR47, 0x1, URZ ;  /* 0x000000012f047890 */ /* 0x000fe8000fffe0ff */
[----:B------:R-:W-:Y:S01]  /*8230*/  @P1 LEA R2, R2, UR44, 0x3 ;  /* 0x0000002c02021c11 */ /* 0x000fe2000f8e18ff */
[----:B------:R-:W-:Y:S04]  /*8240*/  UISETP.NE.AND UP0, UPT, UR4, 0x4, UPT ;  /* 0x000000040400788c */ /* 0x000fe8000bf05270 */
[----:B------:R-:W-:Y:S01]  /*8250*/  @P1 VIADD R2, R2, 0x1c0 ;  /* 0x000001c002021836 */ /* 0x000fe20000000000 */
[----:B------:R-:W-:Y:S04]  /*8260*/  USEL UR47, UR4, URZ, UP0 ;  /* 0x000000ff042f7287 */ /* 0x000fe80008000000 */
[----:B--2---:R-:W-:Y:S04]  /*8270*/  @P1 PRMT R0, R0, 0x654, R2 ;  /* 0x0000065400001816 */ /* 0x004fe80000000002 */
[----:B------:R2:W-:Y:S04]  /*8280*/  @P1 SYNCS.ARRIVE.TRANS64.RED.A1T0 RZ, [R0+URZ], RZ ;  /* 0x000000ff00ff19a7 */ /* 0x0005e800081004ff */
.L_x_134:
[----:B------:R-:W3:Y:S01]  /*8290*/  @P1 SYNCS.PHASECHK.TRANS64.TRYWAIT P0, [R4+URZ+0x1a0], R3 ;  /* 0x0001a003040015a7 */ /* 0x000ee200080011ff */
[----:B------:R-:W-:Y:S01]  /*82a0*/  BSSY B1, `(.L_x_135) ;  /* 0x0000012000017945 */ /* 0x000fe20003800000 */
[----:B---3--:R-:W-:Y:S03]  /*82b0*/  @P1 SEL R68, RZ, 0x1, !P0 ;  /* 0x00000001ff441807 */ /* 0x008fe60004000000 */
[----:B------:R-:W-:Y:S05]  /*82c0*/  @!P1 BRA `(.L_x_136) ;  /* 0x00000000003c9947 */ /* 0x000fea0003800000 */
[----:B------:R-:W-:Y:S01]  /*82d0*/  ISETP.NE.AND P1, PT, R69, RZ, PT ;  /* 0x000000ff4500720c */ /* 0x000fe20003f25270 */
[----:B------:R-:W-:Y:S01]  /*82e0*/  BSSY B0, `(.L_x_137) ;  /* 0x0000009000007945 */ /* 0x000fe20003800000 */
[----:B------:R-:W-:Y:S11]  /*82f0*/  ISETP.NE.AND P0, PT, R68, RZ, PT ;  /* 0x000000ff4400720c */ /* 0x000ff60003f05270 */
[----:B------:R-:W-:Y:S05]  /*8300*/  @P1 IMAD R3, R26, 0x1000, R66 ;  /* 0x000010001a031824 */ /* 0x000fea00078e0242 */
[----:B------:R-:W-:Y:S05]  /*8310*/  @P1 IADD3 R2, PT, PT, R3, UR44, RZ ;  /* 0x0000002c03021c10 */ /* 0x000fea000fffe0ff */
[----:B------:R-:W-:Y:S01]  /*8320*/  @P1 IMAD.IADD R2, R71, 0x1, R2 ;  /* 0x0000000147021824 */ /* 0x000fe200078e0202 */
[----:B------:R-:W-:Y:S06]  /*8330*/  @P0 BRA `(.L_x_138) ;  /* 0x00000000000c0947 */ /* 0x000fec0003800000 */
[----:B--2---:R-:W-:Y:S04]  /*8340*/  SHF.L.U32 R0, R53, 0x1f, RZ ;  /* 0x0000001f35007819 */ /* 0x004fe800000006ff */
[----:B------:R-:W2:Y:S02]  /*8350*/  SYNCS.PHASECHK.TRANS64.TRYWAIT P0, [R4+URZ+0x1a0], R0 ;  /* 0x0001a000040075a7 */ /* 0x000ea400080011ff */
[----:B--2---:R-:W-:Y:S05]  /*8360*/  @!P0 BRA `(.L_x_139) ;  /* 0x0000002c00c88947 */ /* 0x004fea0003800000 */
.L_x_138:
[----:B------:R-:W-:Y:S05]  /*8370*/  BSYNC B0 ;  /* 0x0000000000007941 */ /* 0x000fea0003800000 */
.L_x_137:
[----:B------:R-:W-:Y:S02]  /*8380*/  ISETP.NE.AND P0, PT, R69, RZ, PT ;  /* 0x000000ff4500720c */ /* 0x000fe40003f05270 */
[----:B------:R-:W-:Y:S11]  /*8390*/  IADD3 R26, PT, PT, R26, 0x1, RZ ;  /* 0x000000011a1a7810 */ /* 0x000ff60007ffe0ff */
[----:B------:R3:W4:Y:S04]  /*83a0*/  @P0 LDS.128 R28, [R3+UR44+0x300] ;  /* 0x0003002c031c0984 */ /* 0x0007280008000c00 */
[----:B------:R3:W1:Y:S02]  /*83b0*/  @P0 LDS.128 R36, [R2+0x300] ;  /* 0x0003000002240984 */ /* 0x0006640000000c00 */
.L_x_136:
[----:B------:R-:W-:Y:S05]  /*83c0*/  BSYNC B1 ;  /* 0x0000000000017941 */ /* 0x000fea0003800000 */
.L_x_135:
[----:B--2---:R-:W-:Y:S05]  /*83d0*/  VIADD R0, R25, 0x10 ;  /* 0x0000001019007836 */ /* 0x004fea0000000000 */
[----:B------:R-:W-:Y:S04]  /*83e0*/  SHF.R.U32.HI R0, RZ, 0x15, R0 ;  /* 0x00000015ff007819 */ /* 0x000fe80000011600 */
[----:B------:R-:W-:Y:S11]  /*83f0*/  LOP3.LUT P0, RZ, R0, 0x3, R46, 0x48, !PT ;  /* 0x0000000300ff7812 */ /* 0x000ff6000780482e */
[----:B------:R-:W-:Y:S02]  /*8400*/  @!UPT UIADD3 URZ, UPT, UPT, URZ, URZ, URZ ;  /* 0x000000fffffff290 */ /* 0x000fe4000fffe0ff */
[----:B------:R-:W-:Y:S05]  /*8410*/  @!P0 BRA `(.L_x_140) ;  /* 0x0000000000408947 */ /* 0x000fea0003800000 */
[----:B------:R-:W2:Y:S01]  /*8420*/  LDCU.64 UR8, c[0x4][0x70] ;  /* 0x01000e00ff0877ac */ /* 0x000ea20008000a00 */
[----:B---3--:R-:W-:Y:S01]  /*8430*/  MOV R3, 0x0 ;  /* 0x0000000000037802 */ /* 0x008fe20000000f00 */
[----:B------:R-:W-:Y:S02]  /*8440*/  HFMA2 R12, -RZ, RZ, 0, 5.9604644775390625e-08 ;  /* 0x00000001ff0c7431 */ /* 0x000fe400000001ff */
[----:B-1----:R-:W-:Y:S02]  /*8450*/  IMAD.MOV.U32 R8, RZ, RZ, 0x192 ;  /* 0x00000192ff087424 */ /* 0x002fe400078e00ff */
[----:B------:R-:W-:Y:S01]  /*8460*/  IMAD.MOV.U32 R13, RZ, RZ, RZ ;  /* 0x000000ffff0d7224 */ /* 0x000fe200078e00ff */
[----:B------:R-:W1:Y:S01]  /*8470*/  LDCU.64 UR6, c[0x4][0x78] ;  /* 0x01000f00ff0677ac */ /* 0x000e620008000a00 */
[----:B------:R-:W3:Y:S01]  /*8480*/  LDC.64 R2, c[0x4][R3] ;  /* 0x0100000003027b82 */ /* 0x000ee20000000a00 */
[----:B------:R-:W5:Y:S01]  /*8490*/  LDCU.64 UR4, c[0x4][0x10] ;  /* 0x01000200ff0477ac */ /* 0x000f620008000a00 */
[----:B--2---:R-:W-:Y:S01]  /*84a0*/  MOV R5, UR9 ;  /* 0x0000000900057c02 */ /* 0x004fe20008000f00 */
[----:B------:R-:W-:Y:S01]  /*84b0*/  IMAD.U32 R4, RZ, RZ, UR8 ;  /* 0x00000008ff047e24 */ /* 0x000fe2000f8e00ff */
[----:B-1----:R-:W-:Y:S01]  /*84c0*/  MOV R7, UR7 ;  /* 0x0000000700077c02 */ /* 0x002fe20008000f00 */
[----:B------:R-:W-:Y:S01]  /*84d0*/  IMAD.U32 R6, RZ, RZ, UR6 ;  /* 0x00000006ff067e24 */ /* 0x000fe2000f8e00ff */
[----:B-----5:R-:W-:Y:S01]  /*84e0*/  MOV R11, UR5 ;  /* 0x00000005000b7c02 */ /* 0x020fe20008000f00 */
[----:B------:R-:W-:Y:S02]  /*84f0*/  IMAD.U32 R10, RZ, RZ, UR4 ;  /* 0x00000004ff0a7e24 */ /* 0x000fe4000f8e00ff */
[----:B------:R-:W-:Y:S07]  /*8500*/  LEPC R20, `(.L_x_140) ;  /* 0x000000001014794e */ /* 0x000fee0000000000 */
[----:B---34-:R-:W-:Y:S05]  /*8510*/  CALL.ABS.NOINC R2 ;  /* 0x0000000002007343 */ /* 0x018fea0003c00000 */
.L_x_140:
[----:B------:R-:W-:Y:S01]  /*8520*/  ISETP.NE.AND P6, PT, R65, RZ, PT ;  /* 0x000000ff4100720c */ /* 0x000fe20003fc5270 */
[----:B------:R-:W2:Y:S01]  /*8530*/  S2R R70, SR_CgaCtaId ;  /* 0x0000000000467919 */ /* 0x000ea20000008800 */
[----:B------:R-:W-:Y:S05]  /*8540*/  WARPSYNC.ALL ;  /* 0x0000000000007948 */ /* 0x000fea0003800000 */
[----:B------:R-:W-:Y:S01]  /*8550*/  R2UR UR4, R25 ;  /* 0x00000000190472ca */ /* 0x000fe200000e0000 */
[--C-:B---34-:R-:W-:Y:S01]  /*8560*/  HADD2.F32 R3, -RZ, R28.reuse.H0_H0 ;  /* 0x2000001cff037230 */ /* 0x118fe20000004100 */
[----:B------:R-:W-:Y:S01]  /*8570*/  ISETP.NE.AND P0, PT, R55, RZ, PT ;  /* 0x000000ff3700720c */ /* 0x000fe20003f05270 */
[--C-:B------:R-:W-:Y:S01]  /*8580*/  HADD2.F32 R20, -RZ, R29.reuse.H0_H0 ;  /* 0x2000001dff147230 */ /* 0x100fe20000004100 */
[----:B------:R-:W-:Y:S01]  /*8590*/  BSSY.RECONVERGENT B0, `(.L_x_141) ;  /* 0x0000057000007945 */ /* 0x000fe20003800200 */
[----:B------:R-:W-:Y:S08]  /*85a0*/  HADD2.F32 R21, -RZ, R29.H1_H1 ;  /* 0x3000001dff157230 */ /* 0x000ff00000004100 */
[----:B-1----:R-:W1:Y:S02]  /*85b0*/  LDTM.x16 R4, tmem[UR4+0x10] ;  /* 0x00001004000479ee */ /* 0x002e640008240000 */
        /* <DEDUP_REMOVED lines=9> */
[C---:B------:R-:W-:Y:S01]  /*8650*/  FFMA R3, R27.reuse, R20, R3 ;  /* 0x000000141b037223 */ /* 0x040fe20000000003 */
[----:B------:R-:W-:Y:S01]  /*8660*/  FFMA R7, R27, R21, R7 ;  /* 0x000000151b077223 */ /* 0x000fe20000000007 */
[----:B------:R-:W-:Y:S01]  /*8670*/  FMUL R12, R24, R16 ;  /* 0x00000010180c7220 */ /* 0x000fe20000400000 */
[----:B------:R-:W-:Y:S01]  /*8680*/  F2FP.F16.F32.PACK_AB R32, R2, R0 ;  /* 0x000000000220723e */ /* 0x000fe200000000ff */
[--C-:B------:R-:W-:Y:S02]  /*8690*/  HADD2.F32 R16, -RZ, R30.reuse.H0_H0 ;  /* 0x2000001eff107230 */ /* 0x100fe40000004100 */
[C---:B------:R-:W-:Y:S01]  /*86a0*/  FMUL R5, R24.reuse, R9 ;  /* 0x0000000918057220 */ /* 0x040fe20000400000 */
[----:B------:R-:W-:Y:S01]  /*86b0*/  HADD2.F32 R0, -RZ, R30.H1_H1 ;  /* 0x3000001eff007230 */ /* 0x000fe20000004100 */
[----:B------:R-:W-:Y:S01]  /*86c0*/  F2FP.F16.F32.PACK_AB R33, R7, R3 ;  /* 0x000000030721723e */ /* 0x000fe200000000ff */
[--C-:B------:R-:W-:Y:S02]  /*86d0*/  HADD2.F32 R2, -RZ, R31.reuse.H0_H0 ;  /* 0x2000001fff027230 */ /* 0x100fe40000004100 */
[C---:B------:R-:W-:Y:S01]  /*86e0*/  FMUL R6, R24.reuse, R10 ;  /* 0x0000000a18067220 */ /* 0x040fe20000400000 */
[----:B------:R-:W-:Y:S02]  /*86f0*/  HADD2.F32 R3, -RZ, R31.H1_H1 ;  /* 0x3000001fff037230 */ /* 0x000fe40000004100 */
[C---:B------:R-:W-:Y:S01]  /*8700*/  FMUL R11, R24.reuse, R11 ;  /* 0x0000000b180b7220 */ /* 0x040fe20000400000 */
[C---:B------:R-:W-:Y:S01]  /*8710*/  FFMA R4, R27.reuse, R16, R4 ;  /* 0x000000101b047223 */ /* 0x040fe20000000004 */
[C---:B------:R-:W-:Y:S01]  /*8720*/  FFMA R5, R27.reuse, R0, R5 ;  /* 0x000000001b057223 */ /* 0x040fe20000000005 */
[C---:B------:R-:W-:Y:S01]  /*8730*/  FFMA R6, R27.reuse, R2, R6 ;  /* 0x000000021b067223 */ /* 0x040fe20000000006 */
[--C-:B------:R-:W-:Y:S02]  /*8740*/  HADD2.F32 R0, -RZ, R36.reuse.H0_H0 ;  /* 0x20000024ff007230 */ /* 0x100fe40000004100 */
[C---:B------:R-:W-:Y:S01]  /*8750*/  FFMA R11, R27.reuse, R3, R11 ;  /* 0x000000031b0b7223 */ /* 0x040fe2000000000b */
[----:B------:R-:W-:Y:S02]  /*8760*/  HADD2.F32 R2, -RZ, R36.H1_H1 ;  /* 0x30000024ff027230 */ /* 0x000fe40000004100 */
[C---:B------:R-:W-:Y:S01]  /*8770*/  FMUL R9, R24.reuse, R13 ;  /* 0x0000000d18097220 */ /* 0x040fe20000400000 */
[--C-:B------:R-:W-:Y:S02]  /*8780*/  HADD2.F32 R3, -RZ, R37.reuse.H0_H0 ;  /* 0x20000025ff037230 */ /* 0x100fe40000004100 */
[C---:B------:R-:W-:Y:S01]  /*8790*/  FMUL R10, R24.reuse, R14 ;  /* 0x0000000e180a7220 */ /* 0x040fe20000400000 */
[C---:B------:R-:W-:Y:S01]  /*87a0*/  FFMA R8, R27.reuse, R0, R8 ;  /* 0x000000001b087223 */ /* 0x040fe20000000008 */
[C---:B------:R-:W-:Y:S01]  /*87b0*/  FFMA R9, R27.reuse, R2, R9 ;  /* 0x000000021b097223 */ /* 0x040fe20000000009 */
[----:B------:R-:W-:Y:S02]  /*87c0*/  HADD2.F32 R0, -RZ, R37.H1_H1 ;  /* 0x30000025ff007230 */ /* 0x000fe40000004100 */
[----:B------:R-:W-:Y:S01]  /*87d0*/  FFMA R10, R27, R3, R10 ;  /* 0x000000031b0a7223 */ /* 0x000fe2000000000a */
[C---:B------:R-:W-:Y:S01]  /*87e0*/  FMUL R15, R24.reuse, R15 ;  /* 0x0000000f180f7220 */ /* 0x040fe20000400000 */
[--C-:B------:R-:W-:Y:S01]  /*87f0*/  HADD2.F32 R2, -RZ, R38.reuse.H0_H0 ;  /* 0x20000026ff027230 */ /* 0x100fe20000004100 */
[----:B------:R-:W-:Y:S01]  /*8800*/  F2FP.F16.F32.PACK_AB R34, R5, R4 ;  /* 0x000000040522723e */ /* 0x000fe200000000ff */
[----:B------:R-:W-:Y:S02]  /*8810*/  HADD2.F32 R3, -RZ, R38.H1_H1 ;  /* 0x30000026ff037230 */ /* 0x000fe40000004100 */
[C---:B------:R-:W-:Y:S01]  /*8820*/  FMUL R13, R24.reuse, R17 ;  /* 0x00000011180d7220 */ /* 0x040fe20000400000 */
[--C-:B------:R-:W-:Y:S02]  /*8830*/  HADD2.F32 R4, -RZ, R39.reuse.H0_H0 ;  /* 0x20000027ff047230 */ /* 0x100fe40000004100 */
[C---:B------:R-:W-:Y:S01]  /*8840*/  FMUL R14, R24.reuse, R18 ;  /* 0x00000012180e7220 */ /* 0x040fe20000400000 */
[----:B------:R-:W-:Y:S02]  /*8850*/  HADD2.F32 R5, -RZ, R39.H1_H1 ;  /* 0x30000027ff057230 */ /* 0x000fe40000004100 */
[----:B------:R-:W-:Y:S01]  /*8860*/  FFMA R15, R27, R0, R15 ;  /* 0x000000001b0f7223 */ /* 0x000fe2000000000f */
        /* <DEDUP_REMOVED lines=10> */
[----:B------:R-:W-:Y:S02]  /*8910*/  F2FP.F16.F32.PACK_AB R11, R19, R14 ;  /* 0x0000000e130b723e */ /* 0x000fe400000000ff */
[----:B------:R-:W-:Y:S02]  /*8920*/  MOV R0, UR47 ;  /* 0x0000002f00007c02 */ /* 0x000fe40008000f00 */
[----:B------:R-:W-:Y:S01]  /*8930*/  LEA R2, R26, UR44, 0x3 ;  /* 0x0000002c1a027c11 */ /* 0x000fe2000f8e18ff */
[----:B------:R1:W-:Y:S01]  /*8940*/  STS.128 [R67+0x1300], R8 ;  /* 0x0013000843007388 */ /* 0x0003e20000000c00 */
[----:B------:R-:W-:Y:S02]  /*8950*/  @P6 LEA R0, R0, UR44, 0x3 ;  /* 0x0000002c00006c11 */ /* 0x000fe4000f8e18ff */
[----:B------:R-:W-:Y:S02]  /*8960*/  @P6 SHF.L.U32 R3, R53, 0x1f, RZ ;  /* 0x0000001f35036819 */ /* 0x000fe400000006ff */
[----:B------:R-:W-:Y:S01]  /*8970*/  @P6 IADD3 R0, PT, PT, R0, 0x1c0, RZ ;  /* 0x000001c000006810 */ /* 0x000fe20007ffe0ff */
[----:B------:R-:W-:Y:S01]  /*8980*/  @!PT LDS RZ, [RZ] ;  /* 0x00000000fffff984 */ /* 0x000fe20000000800 */
[----:B------:R-:W-:Y:S01]  /*8990*/  @!PT LDS RZ, [RZ] ;  /* 0x00000000fffff984 */ /* 0x000fe20000000800 */
[----:B------:R-:W-:Y:S01]  /*89a0*/  @!PT LDS RZ, [RZ] ;  /* 0x00000000fffff984 */ /* 0x000fe20000000800 */
[----:B------:R-:W-:Y:S01]  /*89b0*/  @!PT LDS RZ, [RZ] ;  /* 0x00000000fffff984 */ /* 0x000fe20000000800 */
[----:B------:R3:W-:Y:S06]  /*89c0*/  MEMBAR.ALL.CTA ;  /* 0x0000000000007992 */ /* 0x0007ec0000008000 */
[----:B---3--:R-:W3:Y:S01]  /*89d0*/  FENCE.VIEW.ASYNC.S ;  /* 0x00000000000073c6 */ /* 0x008ee20000000000 */
[----:B--2---:R-:W-:Y:S01]  /*89e0*/  @P6 PRMT R0, R70, 0x654, R0 ;  /* 0x0000065446006816 */ /* 0x004fe20000000000 */
[----:B---3--:R-:W-:Y:S06]  /*89f0*/  BAR.SYNC.DEFER_BLOCKING 0x1, 0x80 ;  /* 0x0042000000007b1d */ /* 0x008fec0000010000 */
[----:B------:R-:W-:Y:S05]  /*8a00*/  @P0 BRA `(.L_x_142) ;  /* 0x00000000003c0947 */ /* 0x000fea0003800000 */
[----:B------:R-:W-:Y:S01]  /*8a10*/  R2UR UR10, R62 ;  /* 0x000000003e0a72ca */ /* 0x000fe200000e0000 */
[----:B------:R-:W-:Y:S01]  /*8a20*/  UIADD3 UR4, UP0, UPT, UR62, 0x680, URZ ;  /* 0x000006803e047890 */ /* 0x000fe2000ff1e0ff */
[----:B------:R-:W-:Y:S01]  /*8a30*/  R2UR UR11, R60 ;  /* 0x000000003c0b72ca */ /* 0x000fe200000e0000 */
[----:B------:R-:W-:Y:S01]  /*8a40*/  UIADD3 UR8, UPT, UPT, UR44, 0x1300, URZ ;  /* 0x000013002c087890 */ /* 0x000fe2000fffe0ff */
[----:B------:R-:W-:Y:S01]  /*8a50*/  R2UR UR12, R61 ;  /* 0x000000003d0c72ca */ /* 0x000fe200000e0000 */
[----:B------:R-:W-:Y:S02]  /*8a60*/  UIADD3 UR9, UPT, UPT, UR46, 0x10, URZ ;  /* 0x000000102e097890 */ /* 0x000fe4000fffe0ff */
[----:B------:R-:W-:Y:S02]  /*8a70*/  UIADD3.X UR5, UPT, UPT, URZ, UR63, URZ, UP0, !UPT ;  /* 0x0000003fff057290 */ /* 0x000fe400087fe4ff */
[----:B------:R-:W-:Y:S02]  /*8a80*/  UIADD3 UR6, UPT, UPT, UR44, 0x1b00, URZ ;  /* 0x00001b002c067890 */ /* 0x000fe4000fffe0ff */
[----:B------:R-:W-:Y:S06]  /*8a90*/  UIADD3 UR7, UPT, UPT, UR46, 0x50, URZ ;  /* 0x000000502e077890 */ /* 0x000fec000fffe0ff */
[----:B------:R2:W-:Y:S02]  /*8aa0*/  UTMASTG.4D.IM2COL [UR8], [UR4] ;  /* 0x00000008040073b5 */ /* 0x0005e40008058000 */
[----:B--2---:R-:W-:Y:S01]  /*8ab0*/  UMOV UR8, UR6 ;  /* 0x0000000600087c82 */ /* 0x004fe20008000000 */
[----:B------:R-:W-:Y:S02]  /*8ac0*/  UMOV UR9, UR7 ;  /* 0x0000000700097c82 */ /* 0x000fe40008000000 */
[----:B------:R2:W-:Y:S01]  /*8ad0*/  UTMASTG.4D.IM2COL [UR8], [UR4] ;  /* 0x00000008040073b5 */ /* 0x0005e20008058000 */
[----:B------:R0:W-:Y:S01]  /*8ae0*/  UTMACMDFLUSH ;  /* 0x00000000000079b7 */ /* 0x0001e20000000000 */
[----:B--2---:R-:W-:Y:S04]  /*8af0*/  DEPBAR.LE SB0, 0x1 ;  /* 0x000080400000791a */ /* 0x004fe80000000000 */
.L_x_142:
[----:B------:R-:W-:Y:S05]  /*8b00*/  BSYNC.RECONVERGENT B0 ;  /* 0x0000000000007941 */ /* 0x000fea0003800200 */
.L_x_141:
[----:B------:R-:W-:Y:S01]  /*8b10*/  BAR.SYNC.DEFER_BLOCKING 0x1, 0x80 ;  /* 0x0042000000007b1d */ /* 0x000fe20000010000 */
[----:B------:R-:W-:Y:S04]  /*8b20*/  UIADD3 UR4, UPT, UPT, UR47, 0x1, URZ ;  /* 0x000000012f047890 */ /* 0x000fe8000fffe0ff */
[----:B------:R-:W-:Y:S04]  /*8b30*/  UISETP.NE.AND UP0, UPT, UR4, 0x4, UPT ;  /* 0x000000040400788c */ /* 0x000fe8000bf05270 */
[----:B------:R-:W-:Y:S01]  /*8b40*/  USEL UR45, UR4, URZ, UP0 ;  /* 0x000000ff042d7287 */ /* 0x000fe20008000000 */
[----:B------:R2:W-:Y:S01]  /*8b50*/  @P6 SYNCS.ARRIVE.TRANS64.RED.A1T0 RZ, [R0+URZ], RZ ;  /* 0x000000ff00ff69a7 */ /* 0x0005e200081004ff */
[----:B------:R-:W-:Y:S01]  /*8b60*/  BSSY B1, `(.L_x_143) ;  /* 0x0000013000017945 */ /* 0x000fe20003800000 */
[----:B------:R-:W3:Y:S02]  /*8b70*/  @P6 SYNCS.PHASECHK.TRANS64.TRYWAIT P0, [R2+URZ+0x1a0], R3 ;  /* 0x0001a003020065a7 */ /* 0x000ee400080011ff */
[----:B---3--:R-:W-:Y:S01]  /*8b80*/  @P6 SEL R68, RZ, 0x1, !P0 ;  /* 0x00000001ff446807 */ /* 0x008fe20004000000 */
[----:B--2---:R-:W-:Y:S06]  /*8b90*/  @!P6 BRA `(.L_x_144) ;  /* 0x00000000003ce947 */ /* 0x004fec0003800000 */
[----:B------:R-:W-:Y:S01]  /*8ba0*/  ISETP.NE.AND P1, PT, R69, RZ, PT ;  /* 0x000000ff4500720c */ /* 0x000fe20003f25270 */
[----:B------:R-:W-:Y:S01]  /*8bb0*/  BSSY B0, `(.L_x_145) ;  /* 0x0000009000007945 */ /* 0x000fe20003800000 */
[----:B------:R-:W-:Y:S11]  /*8bc0*/  ISETP.NE.AND P0, PT, R68, RZ, PT ;  /* 0x000000ff4400720c */ /* 0x000ff60003f05270 */
[----:B------:R-:W-:Y:S05]  /*8bd0*/  @P1 IMAD R3, R26, 0x1000, R66 ;  /* 0x000010001a031824 */ /* 0x000fea00078e0242 */
[----:B------:R-:W-:Y:S05]  /*8be0*/  @P1 IADD3 R0, PT, PT, R3, UR44, RZ ;  /* 0x0000002c03001c10 */ /* 0x000fea000fffe0ff */
[----:B------:R-:W-:Y:S01]  /*8bf0*/  @P1 IMAD.IADD R0, R71, 0x1, R0 ;  /* 0x0000000147001824 */ /* 0x000fe200078e0200 */
[----:B------:R-:W-:Y:S06]  /*8c00*/  @P0 BRA `(.L_x_146) ;  /* 0x00000000000c0947 */ /* 0x000fec0003800000 */
[----:B------:R-:W-:Y:S04]  /*8c10*/  SHF.L.U32 R4, R53, 0x1f, RZ ;  /* 0x0000001f35047819 */ /* 0x000fe800000006ff */
[----:B------:R-:W2:Y:S02]  /*8c20*/  SYNCS.PHASECHK.TRANS64.TRYWAIT P0, [R2+URZ+0x1a0], R4 ;  /* 0x0001a004020075a7 */ /* 0x000ea400080011ff */
[----:B--2---:R-:W-:Y:S05]  /*8c30*/  @!P0 BRA `(.L_x_147) ;  /* 0x0000002400a88947 */ /* 0x004fea0003800000 */
.L_x_146:
[----:B------:R-:W-:Y:S05]  /*8c40*/  BSYNC B0 ;  /* 0x0000000000007941 */ /* 0x000fea0003800000 */
.L_x_145:
[----:B------:R-:W-:Y:S02]  /*8c50*/  ISETP.NE.AND P0, PT, R69, RZ, PT ;  /* 0x000000ff4500720c */ /* 0x000fe40003f05270 */
[----:B------:R-:W-:Y:S11]  /*8c60*/  IADD3 R26, PT, PT, R26, 0x1, RZ ;  /* 0x000000011a1a7810 */ /* 0x000ff60007ffe0ff */
[----:B------:R3:W4:Y:S04]  /*8c70*/  @P0 LDS.128 R28, [R3+UR44+0x300] ;  /* 0x0003002c031c0984 */ /* 0x0007280008000c00 */
[----:B------:R3:W1:Y:S02]  /*8c80*/  @P0 LDS.128 R36, [R0+0x300] ;  /* 0x0003000000240984 */ /* 0x0006640000000c00 */
.L_x_144:
[----:B------:R-:W-:Y:S05]  /*8c90*/  BSYNC B1 ;  /* 0x0000000000017941 */ /* 0x000fea0003800000 */
.L_x_143:
[----:B---3--:R-:W-:Y:S05]  /*8ca0*/  VIADD R0, R25, 0x20 ;  /* 0x0000002019007836 */ /* 0x008fea0000000000 */
[----:B------:R-:W-:Y:S04]  /*8cb0*/  SHF.R.U32.HI R0, RZ, 0x15, R0 ;  /* 0x00000015ff007819 */ /* 0x000fe80000011600 */
[----:B------:R-:W-:Y:S11]  /*8cc0*/  LOP3.LUT P0, RZ, R0, 0x3, R46, 0x48, !PT ;  /* 0x0000000300ff7812 */ /* 0x000ff6000780482e */
[----:B------:R-:W-:Y:S02]  /*8cd0*/  @!UPT UIADD3 URZ, UPT, UPT, URZ, URZ, URZ ;  /* 0x000000fffffff290 */ /* 0x000fe4000fffe0ff */
[----:B------:R-:W-:Y:S05]  /*8ce0*/  @!P0 BRA `(.L_x_148) ;  /* 0x0000000000408947 */ /* 0x000fea0003800000 */
[----:B------:R-:W3:Y:S01]  /*8cf0*/  LDCU.64 UR8, c[0x4][0x70] ;  /* 0x01000e00ff0877ac */ /* 0x000ee20008000a00 */
[----:B------:R-:W-:Y:S01]  /*8d00*/  MOV R3, 0x0 ;  /* 0x0000000000037802 */ /* 0x000fe20000000f00 */
[----:B------:R-:W-:Y:S02]  /*8d10*/  HFMA2 R12, -RZ, RZ, 0, 5.9604644775390625e-08 ;  /* 0x00000001ff0c7431 */ /* 0x000fe400000001ff */
[----:B-1----:R-:W-:Y:S02]  /*8d20*/  IMAD.MOV.U32 R8, RZ, RZ, 0x192 ;  /* 0x00000192ff087424 */ /* 0x002fe400078e00ff */
[----:B------:R-:W-:Y:S01]  /*8d30*/  IMAD.MOV.U32 R13, RZ, RZ, RZ ;  /* 0x000000ffff0d7224 */ /* 0x000fe200078e00ff */
[----:B------:R-:W1:Y:S01]  /*8d40*/  LDCU.64 UR6, c[0x4][0x78] ;  /* 0x01000f00ff0677ac */ /* 0x000e620008000a00 */
[----:B--2---:R-:W2:Y:S01]  /*8d50*/  LDC.64 R2, c[0x4][R3] ;  /* 0x0100000003027b82 */ /* 0x004ea20000000a00 */
[----:B------:R-:W5:Y:S01]  /*8d60*/  LDCU.64 UR4, c[0x4][0x10] ;  /* 0x01000200ff0477ac */ /* 0x000f620008000a00 */
[----:B---3--:R-:W-:Y:S01]  /*8d70*/  MOV R5, UR9 ;  /* 0x0000000900057c02 */ /* 0x008fe20008000f00 */
[----:B------:R-:W-:Y:S01]  /*8d80*/  IMAD.U32 R4, RZ, RZ, UR8 ;  /* 0x00000008ff047e24 */ /* 0x000fe2000f8e00ff */
[----:B-1----:R-:W-:Y:S01]  /*8d90*/  MOV R7, UR7 ;  /* 0x0000000700077c02 */ /* 0x002fe20008000f00 */
[----:B------:R-:W-:Y:S01]  /*8da0*/  IMAD.U32 R6, RZ, RZ, UR6 ;  /* 0x00000006ff067e24 */ /* 0x000fe2000f8e00ff */
[----:B-----5:R-:W-:Y:S01]  /*8db0*/  MOV R11, UR5 ;  /* 0x00000005000b7c02 */ /* 0x020fe20008000f00 */
[----:B------:R-:W-:Y:S02]  /*8dc0*/  IMAD.U32 R10, RZ, RZ, UR4 ;  /* 0x00000004ff0a7e24 */ /* 0x000fe4000f8e00ff */
[----:B------:R-:W-:Y:S07]  /*8dd0*/  LEPC R20, `(.L_x_148) ;  /* 0x000000001014794e */ /* 0x000fee0000000000 */
[----:B--2-4-:R-:W-:Y:S05]  /*8de0*/  CALL.ABS.NOINC R2 ;  /* 0x0000000002007343 */ /* 0x014fea0003c00000 */
.L_x_148:
[----:B------:R-:W-:Y:S01]  /*8df0*/  ISETP.NE.AND P6, PT, R65, RZ, PT ;  /* 0x000000ff4100720c */ /* 0x000fe20003fc5270 */
[----:B------:R-:W-:Y:S05]  /*8e00*/  WARPSYNC.ALL ;  /* 0x0000000000007948 */ /* 0x000fea0003800000 */
[----:B------:R-:W-:Y:S01]  /*8e10*/  R2UR UR4, R25 ;  /* 0x00000000190472ca */ /* 0x000fe200000e0000 */
[--C-:B----4-:R-:W-:Y:S01]  /*8e20*/  HADD2.F32 R3, -RZ, R28.reuse.H0_H0 ;  /* 0x2000001cff037230 */ /* 0x110fe20000004100 */
[----:B------:R-:W-:Y:S01]  /*8e30*/  ISETP.NE.AND P0, PT, R55, RZ, PT ;  /* 0x000000ff3700720c */ /* 0x000fe20003f05270 */
[--C-:B------:R-:W-:Y:S01]  /*8e40*/  HADD2.F32 R20, -RZ, R29.reuse.H0_H0 ;  /* 0x2000001dff147230 */ /* 0x100fe20000004100 */
[----:B------:R-:W-:Y:S01]  /*8e50*/  BSSY.RECONVERGENT B0, `(.L_x_149) ;  /* 0x0000057000007945 */ /* 0x000fe20003800200 */
[----:B------:R-:W-:Y:S08]  /*8e60*/  HADD2.F32 R21, -RZ, R29.H1_H1 ;  /* 0x3000001dff157230 */ /* 0x000ff00000004100 */
[----:B-12---:R-:W1:Y:S02]  /*8e70*/  LDTM.x16 R4, tmem[UR4+0x20] ;  /* 0x00002004000479ee */ /* 0x006e640008240000 */
        /* <DEDUP_REMOVED lines=9> */
[----:B------:R-:W-:Y:S01]  /*8f10*/  FMUL R12, R24, R16 ;  /* 0x00000010180c7220 */ /* 0x000fe20000400000 */
[--C-:B------:R-:W-:Y:S01]  /*8f20*/  HADD2.F32 R16, -RZ, R30.reuse.H0_H0 ;  /* 0x2000001eff107230 */ /* 0x100fe20000004100 */
[----:B------:R-:W-:Y:S01]  /*8f30*/  F2FP.F16.F32.PACK_AB R32, R2, R0 ;  /* 0x000000000220723e */ /* 0x000fe200000000ff */
[----:B------:R-:W-:Y:S02]  /*8f40*/  HADD2.F32 R0, -RZ, R30.H1_H1 ;  /* 0x3000001eff007230 */ /* 0x000fe40000004100 */
[C---:B------:R-:W-:Y:S01]  /*8f50*/  FFMA R3, R27.reuse, R20, R3 ;  /* 0x000000141b037223 */ /* 0x040fe20000000003 */
[C---:B------:R-:W-:Y:S01]  /*8f60*/  FMUL R5, R24.reuse, R9 ;  /* 0x0000000918057220 */ /* 0x040fe20000400000 */
[--C-:B------:R-:W-:Y:S02]  /*8f70*/  HADD2.F32 R2, -RZ, R31.reuse.H0_H0 ;  /* 0x2000001fff027230 */ /* 0x100fe40000004100 */
[C---:B------:R-:W-:Y:S01]  /*8f80*/  FFMA R7, R27.reuse, R21, R7 ;  /* 0x000000151b077223 */ /* 0x040fe20000000007 */
        /* <DEDUP_REMOVED lines=12> */
[C---:B------:R-:W-:Y:S01]  /*9050*/  FFMA R11, R27.reuse, R16, R11 ;  /* 0x000000101b0b7223 */ /* 0x040fe2000000000b */
        /* <DEDUP_REMOVED lines=35> */
[----:B--2---:R-:W2:Y:S01]  /*9290*/  FENCE.VIEW.ASYNC.S ;  /* 0x00000000000073c6 */ /* 0x004ea20000000000 */
[----:B------:R-:W-:Y:S01]  /*92a0*/  @P6 PRMT R0, R70, 0x654, R0 ;  /* 0x0000065446006816 */ /* 0x000fe20000000000 */
[----:B--2---:R-:W-:Y:S06]  /*92b0*/  BAR.SYNC.DEFER_BLOCKING 0x1, 0x80 ;  /* 0x0042000000007b1d */ /* 0x004fec0000010000 */
        /* <DEDUP_REMOVED lines=16> */
.L_x_150:
[----:B------:R-:W-:Y:S05]  /*93c0*/  BSYNC.RECONVERGENT B0 ;  /* 0x0000000000007941 */ /* 0x000fea0003800200 */
.L_x_149:
        /* <DEDUP_REMOVED lines=19> */
.L_x_154:
[----:B------:R-:W-:Y:S05]  /*9500*/  BSYNC B0 ;  /* 0x0000000000007941 */ /* 0x000fea0003800000 */
.L_x_153:
[----:B------:R-:W-:Y:S11]  /*9510*/  ISETP.NE.AND P0, PT, R69, RZ, PT ;  /* 0x000000ff4500720c */ /* 0x000ff60003f05270 */
[----:B------:R-:W-:Y:S02]  /*9520*/  @!UPT UIADD3 URZ, UPT, UPT, URZ, URZ, URZ ;  /* 0x000000fffffff290 */ /* 0x000fe4000fffe0ff */
[----:B------:R3:W4:Y:S04]  /*9530*/  @P0 LDS.128 R28, [R26+UR44+0x300] ;  /* 0x0003002c1a1c0984 */ /* 0x0007280008000c00 */
[----:B------:R3:W1:Y:S02]  /*9540*/  @P0 LDS.128 R36, [R71+0x300] ;  /* 0x0003000047240984 */ /* 0x0006640000000c00 */
.L_x_152:
[----:B------:R-:W-:Y:S05]  /*9550*/  BSYNC B1 ;  /* 0x0000000000017941 */ /* 0x000fea0003800000 */
.L_x_151:
[----:B--2---:R-:W-:Y:S05]  /*9560*/  VIADD R0, R25, 0x30 ;  /* 0x0000003019007836 */ /* 0x004fea0000000000 */
[----:B------:R-:W-:Y:S04]  /*9570*/  SHF.R.U32.HI R0, RZ, 0x15, R0 ;  /* 0x00000015ff007819 */ /* 0x000fe80000011600 */
[----:B------:R-:W-:Y:S11]  /*9580*/  LOP3.LUT P0, RZ, R0, 0x3, R46, 0x48, !PT ;  /* 0x0000000300ff7812 */ /* 0x000ff6000780482e */
[----:B------:R-:W-:Y:S02]  /*9590*/  @!UPT UIADD3 URZ, UPT, UPT, URZ, URZ, URZ ;  /* 0x000000fffffff290 */ /* 0x000fe4000fffe0ff */
[----:B------:R-:W-:Y:S05]  /*95a0*/  @!P0 BRA `(.L_x_156) ;  /* 0x0000000000408947 */ /* 0x000fea0003800000 */
[----:B------:R-:W2:Y:S01]  /*95b0*/  LDCU.64 UR8, c[0x4][0x70] ;  /* 0x01000e00ff0877ac */ /* 0x000ea20008000a00 */
[----:B------:R-:W-:Y:S01]  /*95c0*/  MOV R3, 0x0 ;  /* 0x0000000000037802 */ /* 0x000fe20000000f00 */
        /* <DEDUP_REMOVED lines=14> */
.L_x_156:
[----:B------:R-:W-:Y:S01]  /*96b0*/  ISETP.NE.AND P0, PT, R55, RZ, PT ;  /* 0x000000ff3700720c */ /* 0x000fe20003f05270 */
[----:B------:R-:W-:Y:S05]  /*96c0*/  WARPSYNC.ALL ;  /* 0x0000000000007948 */ /* 0x000fea0003800000 */
[----:B------:R-:W-:Y:S01]  /*96d0*/  R2UR UR4, R25 ;  /* 0x00000000190472ca */ /* 0x000fe200000e0000 */
[--C-:B----4-:R-:W-:Y:S01]  /*96e0*/  HADD2.F32 R20, -RZ, R28.reuse.H0_H0 ;  /* 0x2000001cff147230 */ /* 0x110fe20000004100 */
[----:B------:R-:W-:Y:S01]  /*96f0*/  IADD3 R63, PT, PT, R63, 0x210, RZ ;  /* 0x000002103f3f7810 */ /* 0x000fe20007ffe0ff */
[----:B------:R-:W-:Y:S01]  /*9700*/  HADD2.F32 R21, -RZ, R28.H1_H1 ;  /* 0x3000001cff157230 */ /* 0x000fe20000004100 */
[----:B------:R-:W-:Y:S01]  /*9710*/  BSSY.RECONVERGENT B0, `(.L_x_157) ;  /* 0x0000054000007945 */ /* 0x000fe20003800200 */
[--C-:B------:R-:W-:Y:S01]  /*9720*/  HADD2.F32 R25, -RZ, R29.reuse.H0_H0 ;  /* 0x2000001dff197230 */ /* 0x100fe20000004100 */
[----:B------:R-:W-:Y:S01]  /*9730*/  LOP3.LUT R63, R63, 0xfefffff8, RZ, 0xc0, !PT ;  /* 0xfefffff83f3f7812 */ /* 0x000fe200078ec0ff */
[----:B---3--:R-:W-:Y:S02]  /*9740*/  HADD2.F32 R26, -RZ, R29.H1_H1 ;  /* 0x3000001dff1a7230 */ /* 0x008fe40000004100 */
[--C-:B------:R-:W-:Y:S02]  /*9750*/  HADD2.F32 R28, -RZ, R30.reuse.H0_H0 ;  /* 0x2000001eff1c7230 */ /* 0x100fe40000004100 */
[----:B------:R-:W-:Y:S02]  /*9760*/  HADD2.F32 R29, -RZ, R30.H1_H1 ;  /* 0x3000001eff1d7230 */ /* 0x000fe40000004100 */
[----:B-1----:R-:W1:Y:S01]  /*9770*/  LDTM.x16 R4, tmem[UR4+0x30] ;  /* 0x00003004000479ee */ /* 0x002e620008240000 */
[----:B------:R-:W-:Y:S01]  /*9780*/  NOP ;  /* 0x0000000000007918 */ /* 0x000fe20000000000 */
[----:B-1----:R1:W-:Y:S01]  /*9790*/  SYNCS.ARRIVE.TRANS64.RED.A1T0 RZ, [R63+URZ], RZ ;  /* 0x000000ff3fff79a7 */ /* 0x0023e200081004ff */
[--C-:B------:R-:W-:Y:S02]  /*97a0*/  HADD2.F32 R30, -RZ, R31.reuse.H0_H0 ;  /* 0x2000001fff1e7230 */ /* 0x100fe40000004100 */
[----:B------:R-:W-:Y:S02]  /*97b0*/  HADD2.F32 R31, -RZ, R31.H1_H1 ;  /* 0x3000001fff1f7230 */ /* 0x000fe40000004100 */
        /* <DEDUP_REMOVED lines=8> */
[C---:B------:R-:W-:Y:S01]  /*9840*/  FMUL R4, R24.reuse, R4 ;  /* 0x0000000418047220 */ /* 0x040fe20000400000 */
[C---:B------:R-:W-:Y:S01]  /*9850*/  FMUL R5, R24.reuse, R5 ;  /* 0x0000000518057220 */ /* 0x040fe20000400000 */
[C---:B------:R-:W-:Y:S01]  /*9860*/  FMUL R6, R24.reuse, R6 ;  /* 0x0000000618067220 */ /* 0x040fe20000400000 */
[C---:B------:R-:W-:Y:S01]  /*9870*/  FMUL R7, R24.reuse, R7 ;  /* 0x0000000718077220 */ /* 0x040fe20000400000 */
[C---:B------:R-:W-:Y:S01]  /*9880*/  FFMA R4, R27.reuse, R20, R4 ;  /* 0x000000141b047223 */ /* 0x040fe20000000004 */
        /* <DEDUP_REMOVED lines=15> */
[C---:B------:R-:W-:Y:S01]  /*9980*/  FMUL R12, R24.reuse, R16 ;  /* 0x00000010180c7220 */ /* 0x040fe20000400000 */
[C---:B------:R-:W-:Y:S01]  /*9990*/  FFMA R0, R27.reuse, R32, R0 ;  /* 0x000000201b007223 */ /* 0x040fe20000000000 */
[C---:B------:R-:W-:Y:S01]  /*99a0*/  FMUL R13, R24.reuse, R17 ;  /* 0x00000011180d7220 */ /* 0x040fe20000400000 */
[----:B------:R-:W-:Y:S01]  /*99b0*/  FFMA R2, R27, R33, R2 ;  /* 0x000000211b027223 */ /* 0x000fe20000000002 */
[----:B------:R-:W-:Y:S01]  /*99c0*/  F2FP.F16.F32.PACK_AB R4, R5, R4 ;  /* 0x000000040504723e */ /* 0x000fe200000000ff */
[C---:B------:R-:W-:Y:S01]  /*99d0*/  FMUL R14, R24.reuse, R18 ;  /* 0x00000012180e7220 */ /* 0x040fe20000400000 */
[----:B------:R-:W-:Y:S01]  /*99e0*/  FFMA R3, R27, R34, R3 ;  /* 0x000000221b037223 */ /* 0x000fe20000000003 */
[----:B------:R-:W-:Y:S01]  /*99f0*/  F2FP.F16.F32.PACK_AB R5, R7, R6 ;  /* 0x000000060705723e */ /* 0x000fe200000000ff */
[----:B------:R-:W-:Y:S01]  /*9a00*/  FFMA R15, R27, R35, R15 ;  /* 0x000000231b0f7223 */ /* 0x000fe2000000000f */
[----:B------:R-:W-:Y:S01]  /*9a10*/  FMUL R19, R24, R19 ;  /* 0x0000001318137220 */ /* 0x000fe20000400000 */
[----:B------:R-:W-:Y:S01]  /*9a20*/  F2FP.F16.F32.PACK_AB R6, R9, R8 ;  /* 0x000000080906723e */ /* 0x000fe200000000ff */
[----:B------:R-:W-:Y:S01]  /*9a30*/  FFMA R12, R27, R36, R12 ;  /* 0x000000241b0c7223 */ /* 0x000fe2000000000c */
[----:B------:R-:W-:Y:S01]  /*9a40*/  F2FP.F16.F32.PACK_AB R7, R11, R10 ;  /* 0x0000000a0b07723e */ /* 0x000fe200000000ff */
[C---:B------:R-:W-:Y:S01]  /*9a50*/  FFMA R13, R27.reuse, R37, R13 ;  /* 0x000000251b0d7223 */ /* 0x040fe2000000000d */
[C---:B------:R-:W-:Y:S01]  /*9a60*/  FFMA R14, R27.reuse, R38, R14 ;  /* 0x000000261b0e7223 */ /* 0x040fe2000000000e */
[----:B------:R-:W-:Y:S01]  /*9a70*/  FFMA R19, R27, R39, R19 ;  /* 0x000000271b137223 */ /* 0x000fe20000000013 */
[----:B------:R-:W-:Y:S01]  /*9a80*/  F2FP.F16.F32.PACK_AB R16, R2, R0 ;  /* 0x000000000210723e */ /* 0x000fe200000000ff */
[----:B------:R1:W-:Y:S01]  /*9a90*/  STS.128 [R66+UR44+0x3300], R4 ;  /* 0x0033000442007988 */ /* 0x0003e20008000c2c */
        /* <DEDUP_REMOVED lines=27> */
.L_x_158:
[----:B------:R-:W-:Y:S05]  /*9c50*/  BSYNC.RECONVERGENT B0 ;  /* 0x0000000000007941 */ /* 0x000fea0003800200 */
.L_x_157:
[----:B------:R-:W-:Y:S01]  /*9c60*/  BAR.SYNC.DEFER_BLOCKING 0x1, 0x80 ;  /* 0x0042000000007b1d */ /* 0x000fe20000010000 */
[----:B------:R-:W-:Y:S01]  /*9c70*/  UISETP.NE.AND UP0, UPT, UR49, -0x4, UPT ;  /* 0xfffffffc3100788c */ /* 0x000fe2000bf05270 */
[----:B------:R-:W-:Y:S08]  /*9c80*/  IADD3 R22, PT, PT, R22, 0x1, RZ ;  /* 0x0000000116167810 */ /* 0x000ff00007ffe0ff */
[----:B------:R-:W-:Y:S05]  /*9c90*/  BRA.U !UP0, `(.L_x_159) ;  /* 0x0000000108247547 */ /* 0x000fea000b800000 */
[----:B------:R-:W-:Y:S01]  /*9ca0*/  ISETP.NE.AND P0, PT, R65, RZ, PT ;  /* 0x000000ff4100720c */ /* 0x000fe20003f05270 */
[----:B------:R-:W-:Y:S01]  /*9cb0*/  IMAD.U32 R0, RZ, RZ, UR47 ;  /* 0x0000002fff007e24 */ /* 0x000fe2000f8e00ff */
[----:B------:R-:W-:Y:S04]  /*9cc0*/  UIADD3 UR4, UPT, UPT, UR47, 0x1, URZ ;  /* 0x000000012f047890 */ /* 0x000fe8000fffe0ff */
[----:B------:R-:W-:Y:S04]  /*9cd0*/  UISETP.NE.AND UP0, UPT, UR4, 0x4, UPT ;  /* 0x000000040400788c */ /* 0x000fe8000bf05270 */
[----:B------:R-:W-:Y:S03]  /*9ce0*/  USEL UR47, UR4, URZ, UP0 ;  /* 0x000000ff042f7287 */ /* 0x000fe60008000000 */
[----:B------:R-:W-:Y:S05]  /*9cf0*/  @P0 LEA R0, R0, UR44, 0x3 ;  /* 0x0000002c00000c11 */ /* 0x000fea000f8e18ff */
[----:B------:R-:W-:Y:S05]  /*9d00*/  @P0 VIADD R0, R0, 0x1c0 ;  /* 0x000001c000000836 */ /* 0x000fea0000000000 */
[----:B------:R-:W-:Y:S04]  /*9d10*/  @P0 PRMT R0, R70, 0x654, R0 ;  /* 0x0000065446000816 */ /* 0x000fe80000000000 */
[----:B------:R2:W-:Y:S03]  /*9d20*/  @P0 SYNCS.ARRIVE.TRANS64.RED.A1T0 RZ, [R0+URZ], RZ ;  /* 0x000000ff00ff09a7 */ /* 0x0005e600081004ff */
.L_x_159:
[----:B------:R-:W-:Y:S01]  /*9d30*/  R2UR UR5, R47 ;  /* 0x000000002f0572ca */ /* 0x000fe200000e0000 */
[----:B------:R-:W-:Y:S01]  /*9d40*/  UISETP.NE.AND UP0, UPT, UR58, URZ, UPT ;  /* 0x000000ff3a00728c */ /* 0x000fe2000bf05270 */
[----:B------:R-:W-:Y:S01]  /*9d50*/  R2UR UR4, R48 ;  /* 0x00000000300472ca */ /* 0x000fe200000e0000 */
[----:B------:R-:W-:Y:S01]  /*9d60*/  UIADD3 UR49, UPT, UPT, UR49, 0x4, URZ ;  /* 0x0000000431317890 */ /* 0x000fe2000fffe0ff */
[C---:B------:R-:W-:Y:S01]  /*9d70*/  ISETP.NE.AND P0, PT, R22.reuse, 0x2, PT ;  /* 0x000000021600780c */ /* 0x040fe20003f05270 */
[----:B------:R-:W-:Y:S01]  /*9d80*/  UMOV UR48, UR59 ;  /* 0x0000003b00307c82 */ /* 0x000fe20008000000 */
[----:B------:R-:W-:Y:S02]  /*9d90*/  LOP3.LUT R51, R51, 0x1, RZ, 0x3c, !PT ;  /* 0x0000000133337812 */ /* 0x000fe400078e3cff */
[----:B--2---:R-:W-:Y:S02]  /*9da0*/  SEL R0, RZ, 0x1, P0 ;  /* 0x00000001ff007807 */ /* 0x004fe40000000000 */
[----:B------:R-:W-:Y:S02]  /*9db0*/  SEL R22, R22, RZ, P0 ;  /* 0x000000ff16167207 */ /* 0x000fe40000000000 */
[----:B------:R-:W-:Y:S01]  /*9dc0*/  LOP3.LUT R52, R52, R0, RZ, 0x3c, !PT ;  /* 0x0000000034347212 */ /* 0x000fe200078e3cff */
[----:B------:R-:W-:Y:S02]  /*9dd0*/  UIADD3 UR20, UPT, UPT, UR36, UR5, URZ ;  /* 0x0000000524147290 */ /* 0x000fe4000fffe0ff */
[----:B------:R-:W-:Y:S01]  /*9de0*/  UIADD3 UR45, UPT, UPT, UR37, UR4, URZ ;  /* 0x00000004252d7290 */ /* 0x000fe2000fffe0ff */
[----:B------:R-:W-:Y:S11]  /*9df0*/  BRA.U UP0, `(.L_x_160) ;  /* 0xffffffcd00187547 */ /* 0x000ff6000b83ffff */
[----:B------:R-:W-:-:S13]  /*9e00*/  R2UR UR4, R49 ;  /* 0x00000000310472ca */ /* 0x000fda00000e0000 */
[----:B------:R-:W-:-:S09]  /*9e10*/  UISETP.NE.AND UP0, UPT, UR4, URZ, UPT ;  /* 0x000000ff0400728c */ /* 0x000fd2000bf05270 */
[----:B------:R-:W-:Y:S05]  /*9e20*/  BRA.U !UP0, `(.L_x_161) ;  /* 0x0000000108487547 */ /* 0x000fea000b800000 */
[----:B------:R-:W2:Y:S02]  /*9e30*/  LDCU.64 UR4, c[0x0][0x890] ;  /* 0x00011200ff0477ac */ /* 0x000ea40008000a00 */
[----:B--2---:R-:W-:-:S04]  /*9e40*/  UISETP.NE.U32.AND UP0, UPT, UR4, URZ, UPT ;  /* 0x000000ff0400728c */ /* 0x004fc8000bf05070 */
[----:B------:R-:W-:-:S09]  /*9e50*/  UISETP.NE.AND.EX UP0, UPT, UR5, URZ, UPT, UP0 ;  /* 0x000000ff0500728c */ /* 0x000fd2000bf05300 */
[----:B------:R-:W-:Y:S05]  /*9e60*/  BRA.U UP0, `(.L_x_162) ;  /* 0x00000001000c7547 */ /* 0x000fea000b800000 */
[----:B------:R-:W-:-:S13]  /*9e70*/  FSETP.NEU.AND P0, PT, R27, RZ, PT ;  /* 0x000000ff1b00720b */ /* 0x000fda0003f0d000 */
[----:B------:R-:W-:Y:S05]  /*9e80*/  @!P0 EXIT ;  /* 0x000000000000894d */ /* 0x000fea0003800000 */
[----:B------:R-:W-:Y:S05]  /*9e90*/  BRA `(.L_x_161) ;  /* 0x00000000002c7947 */ /* 0x000fea0003800000 */
.L_x_162:
[----:B------:R-:W-:Y:S01]  /*9ea0*/  ISETP.NE.AND P0, PT, R64, RZ, PT ;  /* 0x000000ff4000720c */ /* 0x000fe20003f05270 */
[----:B------:R-:W-:-:S12]  /*9eb0*/  BSSY.RECONVERGENT B0, `(.L_x_161) ;  /* 0x0000009000007945 */ /* 0x000fd80003800200 */
[----:B------:R-:W-:Y:S05]  /*9ec0*/  @P0 BRA `(.L_x_163) ;  /* 0x0000000000140947 */ /* 0x000fea0003800000 */
[----:B------:R-:W2:Y:S02]  /*9ed0*/  LDCU.64 UR4, c[0x0][0x888] ;  /* 0x00011100ff0477ac */ /* 0x000ea40008000a00 */
[----:B--2---:R-:W-:-:S04]  /*9ee0*/  ISETP.NE.U32.AND P0, PT, RZ, UR4, PT ;  /* 0x00000004ff007c0c */ /* 0x004fc8000bf05070 */
[----:B------:R-:W-:-:S13]  /*9ef0*/  ISETP.NE.AND.EX P0, PT, RZ, UR5, PT, P0 ;  /* 0x00000005ff007c0c */ /* 0x000fda000bf05300 */
[----:B------:R-:W-:Y:S05]  /*9f00*/  @!P0 EXIT ;  /* 0x000000000000894d */ /* 0x000fea0003800000 */
[----:B------:R-:W-:Y:S05]  /*9f10*/  BRA `(.L_x_164) ;  /* 0x0000000000087947 */ /* 0x000fea0003800000 */
.L_x_163:
[----:B------:R-:W-:-:S13]  /*9f20*/  FSETP.NEU.AND P0, PT, R27, RZ, PT ;  /* 0x000000ff1b00720b */ /* 0x000fda0003f0d000 */
[----:B------:R-:W-:Y:S05]  /*9f30*/  @!P0 EXIT ;  /* 0x000000000000894d */ /* 0x000fea0003800000 */
.L_x_164:
[----:B------:R-:W-:Y:S05]  /*9f40*/  BSYNC.RECONVERGENT B0 ;  /* 0x0000000000007941 */ /* 0x000fea0003800200 */
.L_x_161:
[----:B------:R-:W2:Y:S01]  /*9f50*/  S2UR UR5, SR_CgaCtaId ;  /* 0x00000000000579c3 */ /* 0x000ea20000008800 */
[----:B------:R-:W-:Y:S01]  /*9f60*/  ULEA UR4, UR47, UR44, 0x3 ;  /* 0x0000002c2f047291 */ /* 0x000fe2000f8e18ff */
[----:B------:R-:W-:-:S04]  /*9f70*/  DEPBAR.LE SB0, 0x0 ;  /* 0x000080000000791a */ /* 0x000fc80000000000 */
[----:B------:R-:W-:-:S04]  /*9f80*/  UIADD3 UR4, UPT, UPT, UR4, 0x1c0, URZ ;  /* 0x000001c004047890 */ /* 0x000fc8000fffe0ff */
[----:B--2---:R-:W-:-:S09]  /*9f90*/  UPRMT UR4, UR5, 0x654, UR4 ;  /* 0x0000065405047896 */ /* 0x004fd20008000004 */
[----:B------:R-:W-:Y:S01]  /*9fa0*/  SYNCS.ARRIVE.TRANS64.RED.A1T0 RZ, [UR4], RZ ;  /* 0x000000ffffff79a7 */ /* 0x000fe20008100404 */
[----:B------:R-:W-:Y:S05]  /*9fb0*/  EXIT ;  /* 0x000000000000794d */ /* 0x000fea0003800000 */
.L_x_25:
[----:B------:R-:W-:Y:S07]  /*9fc0*/  MOV R0, UR9 ;  /* 0x0000000900007c02 */ /* 0x000fee0008000f00 */
.L_x_165:
[----:B-1----:R1:W2:Y:S02]  /*9fd0*/  SYNCS.PHASECHK.TRANS64.TRYWAIT P0, [R0+URZ+0xd0], R4 ;  /* 0x0000d004000075a7 */ /* 0x0022a400080011ff */
[----:B--2---:R-:W-:Y:S05]  /*9fe0*/  @!P0 NANOSLEEP.SYNCS 0x989680 ;  /* 0x009896800000895d */ /* 0x004fea0003900000 */
[----:B------:R-:W2:Y:S02]  /*9ff0*/  @!P0 SYNCS.PHASECHK.TRANS64 P0, [R0+URZ+0xd0], R4 ;  /* 0x0000d004000085a7 */ /* 0x000ea400080010ff */
[----:B--2---:R-:W-:Y:S05]  /*a000*/  @!P0 BRA `(.L_x_165) ;  /* 0xfffffffc00f08947 */ /* 0x004fea000383ffff */
[----:B------:R-:W-:Y:S05]  /*a010*/  BRA `(.L_x_24) ;  /* 0xffffff7c006c7947 */ /* 0x000fea000383ffff */
.L_x_32:
[----:B------:R-:W-:Y:S07]  /*a020*/  MOV R0, UR9 ;  /* 0x0000000900007c02 */ /* 0x000fee0008000f00 */
.L_x_166:
[----:B-1----:R1:W2:Y:S02]  /*a030*/  SYNCS.PHASECHK.TRANS64.TRYWAIT P0, [R0+URZ+0xd0], R4 ;  /* 0x0000d004000075a7 */ /* 0x0022a400080011ff */
[----:B--2---:R-:W-:Y:S05]  /*a040*/  @!P0 NANOSLEEP.SYNCS 0x989680 ;  /* 0x009896800000895d */ /* 0x004fea0003900000 */
[----:B------:R-:W2:Y:S02]  /*a050*/  @!P0 SYNCS.PHASECHK.TRANS64 P0, [R0+URZ+0xd0], R4 ;  /* 0x0000d004000085a7 */ /* 0x000ea400080010ff */
[----:B--2---:R-:W-:Y:S05]  /*a060*/  @!P0 BRA `(.L_x_166) ;  /* 0xfffffffc00f08947 */ /* 0x004fea000383ffff */
[----:B------:R-:W-:Y:S05]  /*a070*/  BRA `(.L_x_31) ;  /* 0xffffff8000c47947 */ /* 0x000fea000383ffff */
.L_x_37:
[----:B------:R-:W-:-:S07]  /*a080*/  MOV R0, UR31 ;  /* 0x0000001f00007c02 */ /* 0x000fce0008000f00 */
.L_x_167:
[----:B-1----:R1:W2:Y:S02]  /*a090*/  SYNCS.PHASECHK.TRANS64.TRYWAIT P0, [R0+URZ+0x1f0], R3 ;  /* 0x0001f003000075a7 */ /* 0x0022a400080011ff */
[----:B--2---:R-:W-:Y:S05]  /*a0a0*/  @!P0 NANOSLEEP.SYNCS 0x989680 ;  /* 0x009896800000895d */ /* 0x004fea0003900000 */
[----:B------:R-:W2:Y:S02]  /*a0b0*/  @!P0 SYNCS.PHASECHK.TRANS64 P0, [R0+URZ+0x1f0], R3 ;  /* 0x0001f003000085a7 */ /* 0x000ea400080010ff */
[----:B--2---:R-:W-:Y:S05]  /*a0c0*/  @!P0 BRA `(.L_x_167) ;  /* 0xfffffffc00f08947 */ /* 0x004fea000383ffff */
[----:B------:R-:W-:Y:S05]  /*a0d0*/  BRA `(.L_x_168) ;  /* 0xffffff84008c7947 */ /* 0x000fea000383ffff */
.L_x_41:
[----:B------:R-:W-:-:S07]  /*a0e0*/  MOV R0, UR4 ;  /* 0x0000000400007c02 */ /* 0x000fce0008000f00 */
.L_x_169:
[----:B-1----:R1:W2:Y:S02]  /*a0f0*/  SYNCS.PHASECHK.TRANS64.TRYWAIT P0, [R0+URZ], R2 ;  /* 0x00000002000075a7 */ /* 0x0022a400080011ff */
[----:B--2---:R-:W-:Y:S05]  /*a100*/  @!P0 NANOSLEEP.SYNCS 0x989680 ;  /* 0x009896800000895d */ /* 0x004fea0003900000 */
[----:B------:R-:W2:Y:S02]  /*a110*/  @!P0 SYNCS.PHASECHK.TRANS64 P0, [R0+URZ], R2 ;  /* 0x00000002000085a7 */ /* 0x000ea400080010ff */
[----:B--2---:R-:W-:Y:S05]  /*a120*/  @!P0 BRA `(.L_x_169) ;  /* 0xfffffffc00f08947 */ /* 0x004fea000383ffff */
[----:B------:R-:W-:Y:S05]  /*a130*/  BRA `(.L_x_170) ;  /* 0xffffff8c00247947 */ /* 0x000fea000383ffff */
.L_x_42:
[----:B------:R-:W-:-:S07]  /*a140*/  MOV R0, UR5 ;  /* 0x0000000500007c02 */ /* 0x000fce0008000f00 */
.L_x_171:
[----:B-1----:R1:W2:Y:S02]  /*a150*/  SYNCS.PHASECHK.TRANS64.TRYWAIT P0, [R0+URZ], R2 ;  /* 0x00000002000075a7 */ /* 0x0022a400080011ff */
[----:B--2---:R-:W-:Y:S05]  /*a160*/  @!P0 NANOSLEEP.SYNCS 0x989680 ;  /* 0x009896800000895d */ /* 0x004fea0003900000 */
[----:B------:R-:W2:Y:S02]  /*a170*/  @!P0 SYNCS.PHASECHK.TRANS64 P0, [R0+URZ], R2 ;  /* 0x00000002000085a7 */ /* 0x000ea400080010ff */
[----:B--2---:R-:W-:Y:S05]  /*a180*/  @!P0 BRA `(.L_x_171) ;  /* 0xfffffffc00f08947 */ /* 0x004fea000383ffff */
[----:B------:R-:W-:Y:S05]  /*a190*/  BRA `(.L_x_172) ;  /* 0xffffff8c00347947 */ /* 0x000fea000383ffff */
.L_x_43:
[----:B------:R-:W-:-:S07]  /*a1a0*/  MOV R0, UR5 ;  /* 0x0000000500007c02 */ /* 0x000fce0008000f00 */
.L_x_173:
[----:B-1----:R1:W2:Y:S02]  /*a1b0*/  SYNCS.PHASECHK.TRANS64.TRYWAIT P0, [R0+URZ], R2 ;  /* 0x00000002000075a7 */ /* 0x0022a400080011ff */
[----:B--2---:R-:W-:Y:S05]  /*a1c0*/  @!P0 NANOSLEEP.SYNCS 0x989680 ;  /* 0x009896800000895d */ /* 0x004fea0003900000 */
[----:B------:R-:W2:Y:S02]  /*a1d0*/  @!P0 SYNCS.PHASECHK.TRANS64 P0, [R0+URZ], R2 ;  /* 0x00000002000085a7 */ /* 0x000ea400080010ff */
[----:B--2---:R-:W-:Y:S05]  /*a1e0*/  @!P0 BRA `(.L_x_173) ;  /* 0xfffffffc00f08947 */ /* 0x004fea000383ffff */
[----:B------:R-:W-:Y:S05]  /*a1f0*/  BRA `(.L_x_174) ;  /* 0xffffff8c00447947 */ /* 0x000fea000383ffff */
.L_x_44:
[----:B------:R-:W-:-:S07]  /*a200*/  MOV R0, UR5 ;  /* 0x0000000500007c02 */ /* 0x000fce0008000f00 */
.L_x_175:
[----:B-1----:R1:W2:Y:S02]  /*a210*/  SYNCS.PHASECHK.TRANS64.TRYWAIT P0, [R0+URZ], R2 ;  /* 0x00000002000075a7 */ /* 0x0022a400080011ff */
[----:B--2---:R-:W-:Y:S05]  /*a220*/  @!P0 NANOSLEEP.SYNCS 0x989680 ;  /* 0x009896800000895d */ /* 0x004fea0003900000 */
[----:B------:R-:W2:Y:S02]  /*a230*/  @!P0 SYNCS.PHASECHK.TRANS64 P0, [R0+URZ], R2 ;  /* 0x00000002000085a7 */ /* 0x000ea400080010ff */
[----:B--2---:R-:W-:Y:S05]  /*a240*/  @!P0 BRA `(.L_x_175) ;  /* 0xfffffffc00f08947 */ /* 0x004fea000383ffff */
[----:B------:R-:W-:Y:S05]  /*a250*/  BRA `(.L_x_176) ;  /* 0xffffff8c00547947 */ /* 0x000fea000383ffff */
.L_x_45:
[----:B------:R-:W-:-:S07]  /*a260*/  MOV R0, UR5 ;  /* 0x0000000500007c02 */ /* 0x000fce0008000f00 */
.L_x_177:
[----:B-1----:R1:W2:Y:S02]  /*a270*/  SYNCS.PHASECHK.TRANS64.TRYWAIT P0, [R0+URZ], R2 ;  /* 0x00000002000075a7 */ /* 0x0022a400080011ff */
[----:B--2---:R-:W-:Y:S05]  /*a280*/  @!P0 NANOSLEEP.SYNCS 0x989680 ;  /* 0x009896800000895d */ /* 0x004fea0003900000 */
[----:B------:R-:W2:Y:S02]  /*a290*/  @!P0 SYNCS.PHASECHK.TRANS64 P0, [R0+URZ], R2 ;  /* 0x00000002000085a7 */ /* 0x000ea400080010ff */
[----:B--2---:R-:W-:Y:S05]  /*a2a0*/  @!P0 BRA `(.L_x_177) ;  /* 0xfffffffc00f08947 */ /* 0x004fea000383ffff */
[----:B------:R-:W-:Y:S05]  /*a2b0*/  BRA `(.L_x_178) ;  /* 0xffffff8c00647947 */ /* 0x000fea000383ffff */
.L_x_46:
[----:B------:R-:W-:-:S07]  /*a2c0*/  MOV R0, UR5 ;  /* 0x0000000500007c02 */ /* 0x000fce0008000f00 */
.L_x_179:
[----:B-1----:R1:W2:Y:S02]  /*a2d0*/  SYNCS.PHASECHK.TRANS64.TRYWAIT P0, [R0+URZ], R2 ;  /* 0x00000002000075a7 */ /* 0x0022a400080011ff */
[----:B--2---:R-:W-:Y:S05]  /*a2e0*/  @!P0 NANOSLEEP.SYNCS 0x989680 ;  /* 0x009896800000895d */ /* 0x004fea0003900000 */
[----:B------:R-:W2:Y:S02]  /*a2f0*/  @!P0 SYNCS.PHASECHK.TRANS64 P0, [R0+URZ], R2 ;  /* 0x00000002000085a7 */ /* 0x000ea400080010ff */
[----:B--2---:R-:W-:Y:S05]  /*a300*/  @!P0 BRA `(.L_x_179) ;  /* 0xfffffffc00f08947 */ /* 0x004fea000383ffff */
[----:B------:R-:W-:Y:S05]  /*a310*/  BRA `(.L_x_180) ;  /* 0xffffff8c00747947 */ /* 0x000fea000383ffff */
.L_x_47:
[----:B------:R-:W-:-:S07]  /*a320*/  MOV R0, UR5 ;  /* 0x0000000500007c02 */ /* 0x000fce0008000f00 */
.L_x_181:
[----:B-1----:R1:W2:Y:S02]  /*a330*/  SYNCS.PHASECHK.TRANS64.TRYWAIT P0, [R0+URZ], R2 ;  /* 0x00000002000075a7 */ /* 0x0022a400080011ff */
[----:B--2---:R-:W-:Y:S05]  /*a340*/  @!P0 NANOSLEEP.SYNCS 0x989680 ;  /* 0x009896800000895d */ /* 0x004fea0003900000 */
[----:B------:R-:W2:Y:S02]  /*a350*/  @!P0 SYNCS.PHASECHK.TRANS64 P0, [R0+URZ], R2 ;  /* 0x00000002000085a7 */ /* 0x000ea400080010ff */
[----:B--2---:R-:W-:Y:S05]  /*a360*/  @!P0 BRA `(.L_x_181) ;  /* 0xfffffffc00f08947 */ /* 0x004fea000383ffff */
[----:B------:R-:W-:Y:S05]  /*a370*/  BRA `(.L_x_182) ;  /* 0xffffff8c00847947 */ /* 0x000fea000383ffff */
.L_x_48:
[----:B------:R-:W-:-:S07]  /*a380*/  MOV R0, UR5 ;  /* 0x0000000500007c02 */ /* 0x000fce0008000f00 */
.L_x_183:
[----:B-1----:R1:W2:Y:S02]  /*a390*/  SYNCS.PHASECHK.TRANS64.TRYWAIT P0, [R0+URZ], R2 ;  /* 0x00000002000075a7 */ /* 0x0022a400080011ff */
[----:B--2---:R-:W-:Y:S05]  /*a3a0*/  @!P0 NANOSLEEP.SYNCS 0x989680 ;  /* 0x009896800000895d */ /* 0x004fea0003900000 */
[----:B------:R-:W2:Y:S02]  /*a3b0*/  @!P0 SYNCS.PHASECHK.TRANS64 P0, [R0+URZ], R2 ;  /* 0x00000002000085a7 */ /* 0x000ea400080010ff */
[----:B--2---:R-:W-:Y:S05]  /*a3c0*/  @!P0 BRA `(.L_x_183) ;  /* 0xfffffffc00f08947 */ /* 0x004fea000383ffff */
[----:B------:R-:W-:Y:S05]  /*a3d0*/  BRA `(.L_x_184) ;  /* 0xffffff8c00947947 */ /* 0x000fea000383ffff */
.L_x_49:
[----:B------:R-:W-:-:S07]  /*a3e0*/  MOV R0, UR5 ;  /* 0x0000000500007c02 */ /* 0x000fce0008000f00 */
.L_x_185:
[----:B-1----:R1:W2:Y:S02]  /*a3f0*/  SYNCS.PHASECHK.TRANS64.TRYWAIT P0, [R0+URZ], R2 ;  /* 0x00000002000075a7 */ /* 0x0022a400080011ff */
[----:B--2---:R-:W-:Y:S05]  /*a400*/  @!P0 NANOSLEEP.SYNCS 0x989680 ;  /* 0x009896800000895d */ /* 0x004fea0003900000 */
[----:B------:R-:W2:Y:S02]  /*a410*/  @!P0 SYNCS.PHASECHK.TRANS64 P0, [R0+URZ], R2 ;  /* 0x00000002000085a7 */ /* 0x000ea400080010ff */
[----:B--2---:R-:W-:Y:S05]  /*a420*/  @!P0 BRA `(.L_x_185) ;  /* 0xfffffffc00f08947 */ /* 0x004fea000383ffff */
[----:B------:R-:W-:Y:S05]  /*a430*/  BRA `(.L_x_186) ;  /* 0xffffff8c00a47947 */ /* 0x000fea000383ffff */
.L_x_50:
[----:B------:R-:W-:-:S07]  /*a440*/  MOV R0, UR5 ;  /* 0x0000000500007c02 */ /* 0x000fce0008000f00 */
.L_x_187:
[----:B-1----:R1:W2:Y:S02]  /*a450*/  SYNCS.PHASECHK.TRANS64.TRYWAIT P0, [R0+URZ], R2 ;  /* 0x00000002000075a7 */ /* 0x0022a400080011ff */
[----:B--2---:R-:W-:Y:S05]  /*a460*/  @!P0 NANOSLEEP.SYNCS 0x989680 ;  /* 0x009896800000895d */ /* 0x004fea0003900000 */
[----:B------:R-:W2:Y:S02]  /*a470*/  @!P0 SYNCS.PHASECHK.TRANS64 P0, [R0+URZ], R2 ;  /* 0x00000002000085a7 */ /* 0x000ea400080010ff */
[----:B--2---:R-:W-:Y:S05]  /*a480*/  @!P0 BRA `(.L_x_187) ;  /* 0xfffffffc00f08947 */ /* 0x004fea000383ffff */
[----:B------:R-:W-:Y:S05]  /*a490*/  BRA `(.L_x_188) ;  /* 0xffffff8c00b47947 */ /* 0x000fea000383ffff */
.L_x_51:
[----:B------:R-:W-:-:S07]  /*a4a0*/  MOV R0, UR5 ;  /* 0x0000000500007c02 */ /* 0x000fce0008000f00 */
.L_x_189:
[----:B-1----:R1:W2:Y:S02]  /*a4b0*/  SYNCS.PHASECHK.TRANS64.TRYWAIT P0, [R0+URZ], R2 ;  /* 0x00000002000075a7 */ /* 0x0022a400080011ff */
[----:B--2---:R-:W-:Y:S05]  /*a4c0*/  @!P0 NANOSLEEP.SYNCS 0x989680 ;  /* 0x009896800000895d */ /* 0x004fea0003900000 */
[----:B------:R-:W2:Y:S02]  /*a4d0*/  @!P0 SYNCS.PHASECHK.TRANS64 P0, [R0+URZ], R2 ;  /* 0x00000002000085a7 */ /* 0x000ea400080010ff */
[----:B--2---:R-:W-:Y:S05]  /*a4e0*/  @!P0 BRA `(.L_x_189) ;  /* 0xfffffffc00f08947 */ /* 0x004fea000383ffff */
[----:B------:R-:W-:Y:S05]  /*a4f0*/  BRA `(.L_x_190) ;  /* 0xffffff8c00c47947 */ /* 0x000fea000383ffff */
.L_x_52:
[----:B------:R-:W-:-:S07]  /*a500*/  MOV R0, UR5 ;  /* 0x0000000500007c02 */ /* 0x000fce0008000f00 */
.L_x_191:
[----:B-1----:R1:W2:Y:S02]  /*a510*/  SYNCS.PHASECHK.TRANS64.TRYWAIT P0, [R0+URZ], R2 ;  /* 0x00000002000075a7 */ /* 0x0022a400080011ff */
[----:B--2---:R-:W-:Y:S05]  /*a520*/  @!P0 NANOSLEEP.SYNCS 0x989680 ;  /* 0x009896800000895d */ /* 0x004fea0003900000 */
[----:B------:R-:W2:Y:S02]  /*a530*/  @!P0 SYNCS.PHASECHK.TRANS64 P0, [R0+URZ], R2 ;  /* 0x00000002000085a7 */ /* 0x000ea400080010ff */
[----:B--2---:R-:W-:Y:S05]  /*a540*/  @!P0 BRA `(.L_x_191) ;  /* 0xfffffffc00f08947 */ /* 0x004fea000383ffff */
[----:B------:R-:W-:Y:S05]  /*a550*/  BRA `(.L_x_192) ;  /* 0xffffff8c00d47947 */ /* 0x000fea000383ffff */
.L_x_53:
[----:B------:R-:W-:-:S07]  /*a560*/  MOV R0, UR5 ;  /* 0x0000000500007c02 */ /* 0x000fce0008000f00 */
.L_x_193:
[----:B-1----:R1:W2:Y:S02]  /*a570*/  SYNCS.PHASECHK.TRANS64.TRYWAIT P0, [R0+URZ], R2 ;  /* 0x00000002000075a7 */ /* 0x0022a400080011ff */
[----:B--2---:R-:W-:Y:S05]  /*a580*/  @!P0 NANOSLEEP.SYNCS 0x989680 ;  /* 0x009896800000895d */ /* 0x004fea0003900000 */
[----:B------:R-:W2:Y:S02]  /*a590*/  @!P0 SYNCS.PHASECHK.TRANS64 P0, [R0+URZ], R2 ;  /* 0x00000002000085a7 */ /* 0x000ea400080010ff */
[----:B--2---:R-:W-:Y:S05]  /*a5a0*/  @!P0 BRA `(.L_x_193) ;  /* 0xfffffffc00f08947 */ /* 0x004fea000383ffff */
[----:B------:R-:W-:Y:S05]  /*a5b0*/  BRA `(.L_x_194) ;  /* 0xffffff8c00e47947 */ /* 0x000fea000383ffff */
.L_x_54:
[----:B------:R-:W-:-:S07]  /*a5c0*/  MOV R0, UR5 ;  /* 0x0000000500007c02 */ /* 0x000fce0008000f00 */
.L_x_195:
[----:B-1----:R1:W2:Y:S02]  /*a5d0*/  SYNCS.PHASECHK.TRANS64.TRYWAIT P0, [R0+URZ], R2 ;  /* 0x00000002000075a7 */ /* 0x0022a400080011ff */
[----:B--2---:R-:W-:Y:S05]  /*a5e0*/  @!P0 NANOSLEEP.SYNCS 0x989680 ;  /* 0x009896800000895d */ /* 0x004fea0003900000 */
[----:B------:R-:W2:Y:S02]  /*a5f0*/  @!P0 SYNCS.PHASECHK.TRANS64 P0, [R0+URZ], R2 ;  /* 0x00000002000085a7 */ /* 0x000ea400080010ff */
[----:B--2---:R-:W-:Y:S05]  /*a600*/  @!P0 BRA `(.L_x_195) ;  /* 0xfffffffc00f08947 */ /* 0x004fea000383ffff */
[----:B------:R-:W-:Y:S05]  /*a610*/  BRA `(.L_x_196) ;  /* 0xffffff8c00f47947 */ /* 0x000fea000383ffff */
.L_x_55:
[----:B------:R-:W-:-:S07]  /*a620*/  MOV R0, UR5 ;  /* 0x0000000500007c02 */ /* 0x000fce0008000f00 */
.L_x_197:
[----:B-1----:R1:W2:Y:S02]  /*a630*/  SYNCS.PHASECHK.TRANS64.TRYWAIT P0, [R0+URZ], R2 ;  /* 0x00000002000075a7 */ /* 0x0022a400080011ff */
[----:B--2---:R-:W-:Y:S05]  /*a640*/  @!P0 NANOSLEEP.SYNCS 0x989680 ;  /* 0x009896800000895d */ /* 0x004fea0003900000 */
[----:B------:R-:W2:Y:S02]  /*a650*/  @!P0 SYNCS.PHASECHK.TRANS64 P0, [R0+URZ], R2 ;  /* 0x00000002000085a7 */ /* 0x000ea400080010ff */
[----:B--2---:R-:W-:Y:S05]  /*a660*/  @!P0 BRA `(.L_x_197) ;  /* 0xfffffffc00f08947 */ /* 0x004fea000383ffff */
[----:B------:R-:W-:Y:S05]  /*a670*/  BRA `(.L_x_198) ;  /* 0xffffff9000047947 */ /* 0x000fea000383ffff */
.L_x_56:
[----:B------:R-:W-:-:S07]  /*a680*/  MOV R0, UR5 ;  /* 0x0000000500007c02 */ /* 0x000fce0008000f00 */
.L_x_199:
[----:B-1----:R1:W2:Y:S02]  /*a690*/  SYNCS.PHASECHK.TRANS64.TRYWAIT P0, [R0+URZ], R2 ;  /* 0x00000002000075a7 */ /* 0x0022a400080011ff */
[----:B--2---:R-:W-:Y:S05]  /*a6a0*/  @!P0 NANOSLEEP.SYNCS 0x989680 ;  /* 0x009896800000895d */ /* 0x004fea0003900000 */
[----:B------:R-:W2:Y:S02]  /*a6b0*/  @!P0 SYNCS.PHASECHK.TRANS64 P0, [R0+URZ], R2 ;  /* 0x00000002000085a7 */ /* 0x000ea400080010ff */
[----:B--2---:R-:W-:Y:S05]  /*a6c0*/  @!P0 BRA `(.L_x_199) ;  /* 0xfffffffc00f08947 */ /* 0x004fea000383ffff */
[----:B------:R-:W-:Y:S05]  /*a6d0*/  BRA `(.L_x_200) ;  /* 0xffffff9000147947 */ /* 0x000fea000383ffff */
.L_x_57:
[----:B------:R-:W-:-:S07]  /*a6e0*/  MOV R0, UR5 ;  /* 0x0000000500007c02 */ /* 0x000fce0008000f00 */
.L_x_201:
[----:B-1----:R1:W2:Y:S02]  /*a6f0*/  SYNCS.PHASECHK.TRANS64.TRYWAIT P0, [R0+URZ], R2 ;  /* 0x00000002000075a7 */ /* 0x0022a400080011ff */
[----:B--2---:R-:W-:Y:S05]  /*a700*/  @!P0 NANOSLEEP.SYNCS 0x989680 ;  /* 0x009896800000895d */ /* 0x004fea0003900000 */
[----:B------:R-:W2:Y:S02]  /*a710*/  @!P0 SYNCS.PHASECHK.TRANS64 P0, [R0+URZ], R2 ;  /* 0x00000002000085a7 */ /* 0x000ea400080010ff */
[----:B--2---:R-:W-:Y:S05]  /*a720*/  @!P0 BRA `(.L_x_201) ;  /* 0xfffffffc00f08947 */ /* 0x004fea000383ffff */
[----:B------:R-:W-:Y:S05]  /*a730*/  BRA `(.L_x_202) ;  /* 0xffffff9000247947 */ /* 0x000fea000383ffff */
.L_x_58:
[----:B------:R-:W-:-:S07]  /*a740*/  MOV R0, UR5 ;  /* 0x0000000500007c02 */ /* 0x000fce0008000f00 */
.L_x_203:
[----:B-1----:R1:W2:Y:S02]  /*a750*/  SYNCS.PHASECHK.TRANS64.TRYWAIT P0, [R0+URZ], R2 ;  /* 0x00000002000075a7 */ /* 0x0022a400080011ff */
[----:B--2---:R-:W-:Y:S05]  /*a760*/  @!P0 NANOSLEEP.SYNCS 0x989680 ;  /* 0x009896800000895d */ /* 0x004fea0003900000 */
[----:B------:R-:W2:Y:S02]  /*a770*/  @!P0 SYNCS.PHASECHK.TRANS64 P0, [R0+URZ], R2 ;  /* 0x00000002000085a7 */ /* 0x000ea400080010ff */
[----:B--2---:R-:W-:Y:S05]  /*a780*/  @!P0 BRA `(.L_x_203) ;  /* 0xfffffffc00f08947 */ /* 0x004fea000383ffff */
[----:B------:R-:W-:Y:S05]  /*a790*/  BRA `(.L_x_204) ;  /* 0xffffff9000347947 */ /* 0x000fea000383ffff */
.L_x_59:
[----:B------:R-:W-:-:S07]  /*a7a0*/  MOV R0, UR5 ;  /* 0x0000000500007c02 */ /* 0x000fce0008000f00 */
.L_x_205:
[----:B-1----:R1:W2:Y:S02]  /*a7b0*/  SYNCS.PHASECHK.TRANS64.TRYWAIT P0, [R0+URZ], R2 ;  /* 0x00000002000075a7 */ /* 0x0022a400080011ff */
[----:B--2---:R-:W-:Y:S05]  /*a7c0*/  @!P0 NANOSLEEP.SYNCS 0x989680 ;  /* 0x009896800000895d */ /* 0x004fea0003900000 */
[----:B------:R-:W2:Y:S02]  /*a7d0*/  @!P0 SYNCS.PHASECHK.TRANS64 P0, [R0+URZ], R2 ;  /* 0x00000002000085a7 */ /* 0x000ea400080010ff */
[----:B--2---:R-:W-:Y:S05]  /*a7e0*/  @!P0 BRA `(.L_x_205) ;  /* 0xfffffffc00f08947 */ /* 0x004fea000383ffff */
[----:B------:R-:W-:Y:S05]  /*a7f0*/  BRA `(.L_x_206) ;  /* 0xffffff9000447947 */ /* 0x000fea000383ffff */
.L_x_60:
[----:B------:R-:W-:-:S07]  /*a800*/  MOV R0, UR5 ;  /* 0x0000000500007c02 */ /* 0x000fce0008000f00 */
.L_x_207:
[----:B-1----:R1:W2:Y:S02]  /*a810*/  SYNCS.PHASECHK.TRANS64.TRYWAIT P0, [R0+URZ], R2 ;  /* 0x00000002000075a7 */ /* 0x0022a400080011ff */
[----:B--2---:R-:W-:Y:S05]  /*a820*/  @!P0 NANOSLEEP.SYNCS 0x989680 ;  /* 0x009896800000895d */ /* 0x004fea0003900000 */
[----:B------:R-:W2:Y:S02]  /*a830*/  @!P0 SYNCS.PHASECHK.TRANS64 P0, [R0+URZ], R2 ;  /* 0x00000002000085a7 */ /* 0x000ea400080010ff */
[----:B--2---:R-:W-:Y:S05]  /*a840*/  @!P0 BRA `(.L_x_207) ;  /* 0xfffffffc00f08947 */ /* 0x004fea000383ffff */
[----:B------:R-:W-:Y:S05]  /*a850*/  BRA `(.L_x_208) ;  /* 0xffffff9000547947 */ /* 0x000fea000383ffff */
.L_x_61:
[----:B------:R-:W-:-:S07]  /*a860*/  MOV R0, UR5 ;  /* 0x0000000500007c02 */ /* 0x000fce0008000f00 */
.L_x_209:
[----:B-1----:R1:W2:Y:S02]  /*a870*/  SYNCS.PHASECHK.TRANS64.TRYWAIT P0, [R0+URZ], R2 ;  /* 0x00000002000075a7 */ /* 0x0022a400080011ff */
[----:B--2---:R-:W-:Y:S05]  /*a880*/  @!P0 NANOSLEEP.SYNCS 0x989680 ;  /* 0x009896800000895d */ /* 0x004fea0003900000 */
[----:B------:R-:W2:Y:S02]  /*a890*/  @!P0 SYNCS.PHASECHK.TRANS64 P0, [R0+URZ], R2 ;  /* 0x00000002000085a7 */ /* 0x000ea400080010ff */
[----:B--2---:R-:W-:Y:S05]  /*a8a0*/  @!P0 BRA `(.L_x_209) ;  /* 0xfffffffc00f08947 */ /* 0x004fea000383ffff */
[----:B------:R-:W-:Y:S05]  /*a8b0*/  BRA `(.L_x_210) ;  /* 0xffffff9000647947 */ /* 0x000fea000383ffff */
.L_x_62:
[----:B------:R-:W-:-:S07]  /*a8c0*/  MOV R0, UR5 ;  /* 0x0000000500007c02 */ /* 0x000fce0008000f00 */
.L_x_211:
[----:B-1----:R1:W2:Y:S02]  /*a8d0*/  SYNCS.PHASECHK.TRANS64.TRYWAIT P0, [R0+URZ], R2 ;  /* 0x00000002000075a7 */ /* 0x0022a400080011ff */
[----:B--2---:R-:W-:Y:S05]  /*a8e0*/  @!P0 NANOSLEEP.SYNCS 0x989680 ;  /* 0x009896800000895d */ /* 0x004fea0003900000 */
[----:B------:R-:W2:Y:S02]  /*a8f0*/  @!P0 SYNCS.PHASECHK.TRANS64 P0, [R0+URZ], R2 ;  /* 0x00000002000085a7 */ /* 0x000ea400080010ff */
[----:B--2---:R-:W-:Y:S05]  /*a900*/  @!P0 BRA `(.L_x_211) ;  /* 0xfffffffc00f08947 */ /* 0x004fea000383ffff */
[----:B------:R-:W-:Y:S05]  /*a910*/  BRA `(.L_x_212) ;  /* 0xffffff9000747947 */ /* 0x000fea000383ffff */
.L_x_63:
[----:B------:R-:W-:-:S07]  /*a920*/  MOV R0, UR5 ;  /* 0x0000000500007c02 */ /* 0x000fce0008000f00 */
.L_x_213:
[----:B-1----:R1:W2:Y:S02]  /*a930*/  SYNCS.PHASECHK.TRANS64.TRYWAIT P0, [R0+URZ], R2 ;  /* 0x00000002000075a7 */ /* 0x0022a400080011ff */
[----:B--2---:R-:W-:Y:S05]  /*a940*/  @!P0 NANOSLEEP.SYNCS 0x989680 ;  /* 0x009896800000895d */ /* 0x004fea0003900000 */
[----:B------:R-:W2:Y:S02]  /*a950*/  @!P0 SYNCS.PHASECHK.TRANS64 P0, [R0+URZ], R2 ;  /* 0x00000002000085a7 */ /* 0x000ea400080010ff */
[----:B--2---:R-:W-:Y:S05]  /*a960*/  @!P0 BRA `(.L_x_213) ;  /* 0xfffffffc00f08947 */ /* 0x004fea000383ffff */
[----:B------:R-:W-:Y:S05]  /*a970*/  BRA `(.L_x_214) ;  /* 0xffffff9000847947 */ /* 0x000fea000383ffff */
.L_x_64:
[----:B------:R-:W-:-:S07]  /*a980*/  MOV R0, UR5 ;  /* 0x0000000500007c02 */ /* 0x000fce0008000f00 */
.L_x_215:
[----:B-1----:R1:W2:Y:S02]  /*a990*/  SYNCS.PHASECHK.TRANS64.TRYWAIT P0, [R0+URZ], R2 ;  /* 0x00000002000075a7 */ /* 0x0022a400080011ff */
[----:B--2---:R-:W-:Y:S05]  /*a9a0*/  @!P0 NANOSLEEP.SYNCS 0x989680 ;  /* 0x009896800000895d */ /* 0x004fea0003900000 */
[----:B------:R-:W2:Y:S02]  /*a9b0*/  @!P0 SYNCS.PHASECHK.TRANS64 P0, [R0+URZ], R2 ;  /* 0x00000002000085a7 */ /* 0x000ea400080010ff */
[----:B--2---:R-:W-:Y:S05]  /*a9c0*/  @!P0 BRA `(.L_x_215) ;  /* 0xfffffffc00f08947 */ /* 0x004fea000383ffff */
[----:B------:R-:W-:Y:S05]  /*a9d0*/  BRA `(.L_x_216) ;  /* 0xffffff9000947947 */ /* 0x000fea000383ffff */
.L_x_65:
[----:B------:R-:W-:-:S07]  /*a9e0*/  MOV R0, UR5 ;  /* 0x0000000500007c02 */ /* 0x000fce0008000f00 */
.L_x_217:
[----:B-1----:R1:W2:Y:S02]  /*a9f0*/  SYNCS.PHASECHK.TRANS64.TRYWAIT P0, [R0+URZ], R2 ;  /* 0x00000002000075a7 */ /* 0x0022a400080011ff */
[----:B--2---:R-:W-:Y:S05]  /*aa00*/  @!P0 NANOSLEEP.SYNCS 0x989680 ;  /* 0x009896800000895d */ /* 0x004fea0003900000 */
[----:B------:R-:W2:Y:S02]  /*aa10*/  @!P0 SYNCS.PHASECHK.TRANS64 P0, [R0+URZ], R2 ;  /* 0x00000002000085a7 */ /* 0x000ea400080010ff */
[----:B--2---:R-:W-:Y:S05]  /*aa20*/  @!P0 BRA `(.L_x_217) ;  /* 0xfffffffc00f08947 */ /* 0x004fea000383ffff */
[----:B------:R-:W-:Y:S05]  /*aa30*/  BRA `(.L_x_218) ;  /* 0xffffff9000a47947 */ /* 0x000fea000383ffff */
.L_x_68:
[----:B------:R-:W-:-:S07]  /*aa40*/  MOV R4, UR4 ;  /* 0x0000000400047c02 */ /* 0x000fce0008000f00 */
.L_x_219:
[----:B--2---:R2:W3:Y:S02]  /*aa50*/  SYNCS.PHASECHK.TRANS64.TRYWAIT P1, [R4+URZ+0x1f8], R6 ;  /* 0x0001f806040075a7 */ /* 0x0044e400080211ff */
[----:B---3--:R-:W-:Y:S05]  /*aa60*/  @!P1 NANOSLEEP.SYNCS 0x989680 ;  /* 0x009896800000995d */ /* 0x008fea0003900000 */
[----:B------:R-:W3:Y:S02]  /*aa70*/  @!P1 SYNCS.PHASECHK.TRANS64 P1, [R4+URZ+0x1f8], R6 ;  /* 0x0001f806040095a7 */ /* 0x000ee400080210ff */
[----:B---3--:R-:W-:Y:S05]  /*aa80*/  @!P1 BRA `(.L_x_219) ;  /* 0xfffffffc00f09947 */ /* 0x008fea000383ffff */
[----:B------:R-:W-:Y:S05]  /*aa90*/  BRA `(.L_x_220) ;  /* 0xffffff9400147947 */ /* 0x000fea000383ffff */
.L_x_69:
[----:B--2---:R-:W-:-:S07]  /*aaa0*/  MOV R4, UR4 ;  /* 0x0000000400047c02 */ /* 0x004fce0008000f00 */
.L_x_221:
[----:B--2---:R2:W3:Y:S02]  /*aab0*/  SYNCS.PHASECHK.TRANS64.TRYWAIT P1, [R4+URZ+0x1f0], R5 ;  /* 0x0001f005040075a7 */ /* 0x0044e400080211ff */
[----:B---3--:R-:W-:Y:S05]  /*aac0*/  @!P1 NANOSLEEP.SYNCS 0x989680 ;  /* 0x009896800000995d */ /* 0x008fea0003900000 */
[----:B------:R-:W3:Y:S02]  /*aad0*/  @!P1 SYNCS.PHASECHK.TRANS64 P1, [R4+URZ+0x1f0], R5 ;  /* 0x0001f005040095a7 */ /* 0x000ee400080210ff */
[----:B---3--:R-:W-:Y:S05]  /*aae0*/  @!P1 BRA `(.L_x_221) ;  /* 0xfffffffc00f09947 */ /* 0x008fea000383ffff */
[----:B------:R-:W-:Y:S05]  /*aaf0*/  BRA `(.L_x_222) ;  /* 0xffffff94001c7947 */ /* 0x000fea000383ffff */
.L_x_79:
[----:B--2---:R-:W-:-:S04]  /*ab00*/  MOV R5, UR5 ;  /* 0x0000000500057c02 */ /* 0x004fc80008000f00 */
[----:B------:R2:W3:Y:S03]  /*ab10*/  SYNCS.PHASECHK.TRANS64.TRYWAIT P0, [R5+URZ+0x8], R6 ;  /* 0x00000806050075a7 */ /* 0x0004e600080011ff */
[----:B---3--:R-:W-:Y:S05]  /*ab20*/  @!P0 NANOSLEEP.SYNCS 0x989680 ;  /* 0x009896800000895d */ /* 0x008fea0003900000 */
[----:B------:R-:W3:Y:S02]  /*ab30*/  @!P0 SYNCS.PHASECHK.TRANS64 P0, [R5+URZ+0x8], R6 ;  /* 0x00000806050085a7 */ /* 0x000ee400080010ff */
[----:B---3--:R-:W-:Y:S05]  /*ab40*/  @!P0 BRA `(.L_x_79) ;  /* 0xfffffffc00ec8947 */ /* 0x008fea000383ffff */
[----:B------:R-:W-:Y:S05]  /*ab50*/  BRA `(.L_x_78) ;  /* 0xffffff9400e87947 */ /* 0x000fea000383ffff */
.L_x_81:
[----:B------:R-:W-:Y:S01]  /*ab60*/  BSSY B0, `(.L_x_223) ;  /* 0x0000006000007945 */ /* 0x000fe20003800000 */
[----:B------:R-:W-:-:S07]  /*ab70*/  MOV R15, 0xffffffff ;  /* 0xffffffff000f7802 */ /* 0x000fce0000000f00 */
[----:B-12--5:R-:W-:Y:S05]  /*ab80*/  WARPSYNC.COLLECTIVE R15, `(.L_x_224) ;  /* 0x000000000f0c7348 */ /* 0x026fea0003c00000 */
[----:B------:R-:W-:Y:S02]  /*ab90*/  ELECT P6, UR79, PT ;  /* 0x00000000004f782f */ /* 0x000fe400038c0000 */
[----:B------:R-:W-:Y:S01]  /*aba0*/  MOV R14, UR79 ;  /* 0x0000004f000e7c02 */ /* 0x000fe20008000f00 */
[----:B-12--5:R-:W-:Y:S10]  /*abb0*/  ENDCOLLECTIVE ;  /* 0x000000000000791b */ /* 0x026ff40003800000 */
.L_x_224:
[----:B------:R-:W-:Y:S05]  /*abc0*/  BSYNC B0 ;  /* 0x0000000000007941 */ /* 0x000fea0003800000 */
.L_x_223:
[----:B------:R-:W-:Y:S05]  /*abd0*/  BRA `(.L_x_225) ;  /* 0xffffff9800187947 */ /* 0x000fea000383ffff */
.L_x_83:
[----:B--2---:R-:W-:-:S04]  /*abe0*/  MOV R3, UR5 ;  /* 0x0000000500037c02 */ /* 0x004fc80008000f00 */
[----:B------:R2:W3:Y:S03]  /*abf0*/  SYNCS.PHASECHK.TRANS64.TRYWAIT P0, [R3+URZ+0x8], R4 ;  /* 0x00000804030075a7 */ /* 0x0004e600080011ff */
[----:B---3--:R-:W-:Y:S05]  /*ac00*/  @!P0 NANOSLEEP.SYNCS 0x989680 ;  /* 0x009896800000895d */ /* 0x008fea0003900000 */
[----:B------:R-:W3:Y:S02]  /*ac10*/  @!P0 SYNCS.PHASECHK.TRANS64 P0, [R3+URZ+0x8], R4 ;  /* 0x00000804030085a7 */ /* 0x000ee400080010ff */
[----:B---3--:R-:W-:Y:S05]  /*ac20*/  @!P0 BRA `(.L_x_83) ;  /* 0xfffffffc00ec8947 */ /* 0x008fea000383ffff */
[----:B------:R-:W-:Y:S05]  /*ac30*/  BRA `(.L_x_82) ;  /* 0xffffff98001c7947 */ /* 0x000fea000383ffff */
.L_x_84:
[----:B------:R-:W-:-:S07]  /*ac40*/  MOV R4, UR17 ;  /* 0x0000001100047c02 */ /* 0x000fce0008000f00 */
.L_x_226:
[----:B-1----:R1:W2:Y:S02]  /*ac50*/  SYNCS.PHASECHK.TRANS64.TRYWAIT P0, [R4+URZ+0x1f0], R5 ;  /* 0x0001f005040075a7 */ /* 0x0022a400080011ff */
[----:B--2---:R-:W-:Y:S05]  /*ac60*/  @!P0 NANOSLEEP.SYNCS 0x989680 ;  /* 0x009896800000895d */ /* 0x004fea0003900000 */
[----:B------:R-:W2:Y:S02]  /*ac70*/  @!P0 SYNCS.PHASECHK.TRANS64 P0, [R4+URZ+0x1f0], R5 ;  /* 0x0001f005040085a7 */ /* 0x000ea400080010ff */
[----:B--2---:R-:W-:Y:S05]  /*ac80*/  @!P0 BRA `(.L_x_226) ;  /* 0xfffffffc00f08947 */ /* 0x004fea000383ffff */
[----:B------:R-:W-:Y:S05]  /*ac90*/  BRA `(.L_x_227) ;  /* 0xffffff9c00087947 */ /* 0x000fea000383ffff */
.L_x_86:
[----:B------:R-:W-:-:S07]  /*aca0*/  MOV R4, UR22 ;  /* 0x0000001600047c02 */ /* 0x000fce0008000f00 */
.L_x_228:
[----:B-1----:R1:W2:Y:S02]  /*acb0*/  SYNCS.PHASECHK.TRANS64.TRYWAIT P0, [R4+URZ+0x210], R5 ;  /* 0x00021005040075a7 */ /* 0x0022a400080011ff */
[----:B--2---:R-:W-:Y:S05]  /*acc0*/  @!P0 NANOSLEEP.SYNCS 0x989680 ;  /* 0x009896800000895d */ /* 0x004fea0003900000 */
[----:B------:R-:W2:Y:S02]  /*acd0*/  @!P0 SYNCS.PHASECHK.TRANS64 P0, [R4+URZ+0x210], R5 ;  /* 0x00021005040085a7 */ /* 0x000ea400080010ff */
[----:B--2---:R-:W-:Y:S05]  /*ace0*/  @!P0 BRA `(.L_x_228) ;  /* 0xfffffffc00f08947 */ /* 0x004fea000383ffff */
[----:B------:R-:W-:Y:S05]  /*acf0*/  BRA `(.L_x_85) ;  /* 0xffffff9c00287947 */ /* 0x000fea000383ffff */
.L_x_90:
[----:B-1----:R-:W-:Y:S07]  /*ad00*/  MOV R4, UR10 ;  /* 0x0000000a00047c02 */ /* 0x002fee0008000f00 */
.L_x_229:
[----:B-1----:R1:W2:Y:S02]  /*ad10*/  SYNCS.PHASECHK.TRANS64.TRYWAIT P0, [R4+URZ], R6 ;  /* 0x00000006040075a7 */ /* 0x0022a400080011ff */
[----:B--2---:R-:W-:Y:S05]  /*ad20*/  @!P0 NANOSLEEP.SYNCS 0x989680 ;  /* 0x009896800000895d */ /* 0x004fea0003900000 */
[----:B------:R-:W2:Y:S02]  /*ad30*/  @!P0 SYNCS.PHASECHK.TRANS64 P0, [R4+URZ], R6 ;  /* 0x00000006040085a7 */ /* 0x000ea400080010ff */
[----:B--2---:R-:W-:Y:S05]  /*ad40*/  @!P0 BRA `(.L_x_229) ;  /* 0xfffffffc00f08947 */ /* 0x004fea000383ffff */
[----:B------:R-:W-:Y:S05]  /*ad50*/  BRA `(.L_x_89) ;  /* 0xffffff9c004c7947 */ /* 0x000fea000383ffff */
.L_x_94:
[----:B--2---:R-:W-:-:S07]  /*ad60*/  MOV R0, UR4 ;  /* 0x0000000400007c02 */ /* 0x004fce0008000f00 */
.L_x_230:
[----:B-1----:R1:W2:Y:S02]  /*ad70*/  SYNCS.PHASECHK.TRANS64.TRYWAIT P0, [R0+URZ], R2 ;  /* 0x00000002000075a7 */ /* 0x0022a400080011ff */
[----:B--2---:R-:W-:Y:S05]  /*ad80*/  @!P0 NANOSLEEP.SYNCS 0x989680 ;  /* 0x009896800000895d */ /* 0x004fea0003900000 */
[----:B------:R-:W2:Y:S02]  /*ad90*/  @!P0 SYNCS.PHASECHK.TRANS64 P0, [R0+URZ], R2 ;  /* 0x00000002000085a7 */ /* 0x000ea400080010ff */
[----:B--2---:R-:W-:Y:S05]  /*ada0*/  @!P0 BRA `(.L_x_230) ;  /* 0xfffffffc00f08947 */ /* 0x004fea000383ffff */
[----:B------:R-:W-:Y:S05]  /*adb0*/  BRA `(.L_x_231) ;  /* 0xffffffa000247947 */ /* 0x000fea000383ffff */
.L_x_97:
[----:B------:R-:W-:-:S07]  /*adc0*/  MOV R0, UR17 ;  /* 0x0000001100007c02 */ /* 0x000fce0008000f00 */
.L_x_232:
[----:B-1----:R1:W2:Y:S02]  /*add0*/  SYNCS.PHASECHK.TRANS64.TRYWAIT P1, [R0+URZ+0x220], R2 ;  /* 0x00022002000075a7 */ /* 0x0022a400080211ff */
[----:B--2---:R-:W-:Y:S05]  /*ade0*/  @!P1 NANOSLEEP.SYNCS 0x989680 ;  /* 0x009896800000995d */ /* 0x004fea0003900000 */
[----:B------:R-:W2:Y:S02]  /*adf0*/  @!P1 SYNCS.PHASECHK.TRANS64 P1, [R0+URZ+0x220], R2 ;  /* 0x00022002000095a7 */ /* 0x000ea400080210ff */
[----:B--2---:R-:W-:Y:S05]  /*ae00*/  @!P1 BRA `(.L_x_232) ;  /* 0xfffffffc00f09947 */ /* 0x004fea000383ffff */
[----:B------:R-:W-:Y:S05]  /*ae10*/  BRA `(.L_x_233) ;  /* 0xffffffa000707947 */ /* 0x000fea000383ffff */
.L_x_102:
[----:B------:R-:W-:Y:S07]  /*ae20*/  MOV R2, UR31 ;  /* 0x0000001f00027c02 */ /* 0x000fee0008000f00 */
.L_x_234:
[----:B-1----:R1:W2:Y:S02]  /*ae30*/  SYNCS.PHASECHK.TRANS64.TRYWAIT P0, [R2+URZ+0x1f0], R3 ;  /* 0x0001f003020075a7 */ /* 0x0022a400080011ff */
[----:B--2---:R-:W-:Y:S05]  /*ae40*/  @!P0 NANOSLEEP.SYNCS 0x989680 ;  /* 0x009896800000895d */ /* 0x004fea0003900000 */
[----:B------:R-:W2:Y:S02]  /*ae50*/  @!P0 SYNCS.PHASECHK.TRANS64 P0, [R2+URZ+0x1f0], R3 ;  /* 0x0001f003020085a7 */ /* 0x000ea400080010ff */
[----:B--2---:R-:W-:Y:S05]  /*ae60*/  @!P0 BRA `(.L_x_234) ;  /* 0xfffffffc00f08947 */ /* 0x004fea000383ffff */
[----:B------:R-:W-:Y:S05]  /*ae70*/  BRA `(.L_x_235) ;  /* 0xffffffa400c47947 */ /* 0x000fea000383ffff */
.L_x_105:
[----:B------:R-:W-:Y:S07]  /*ae80*/  MOV R2, UR31 ;  /* 0x0000001f00027c02 */ /* 0x000fee0008000f00 */
.L_x_236:
[----:B-1----:R1:W2:Y:S02]  /*ae90*/  SYNCS.PHASECHK.TRANS64.TRYWAIT P2, [R2+URZ+0x1e8], R3 ;  /* 0x0001e803020075a7 */ /* 0x0022a400080411ff */
[----:B--2---:R-:W-:Y:S05]  /*aea0*/  @!P2 NANOSLEEP.SYNCS 0x989680 ;  /* 0x009896800000a95d */ /* 0x004fea0003900000 */
[----:B------:R-:W2:Y:S02]  /*aeb0*/  @!P2 SYNCS.PHASECHK.TRANS64 P2, [R2+URZ+0x1e8], R3 ;  /* 0x0001e8030200a5a7 */ /* 0x000ea400080410ff */
[----:B--2---:R-:W-:Y:S05]  /*aec0*/  @!P2 BRA `(.L_x_236) ;  /* 0xfffffffc00f0a947 */ /* 0x004fea000383ffff */
[----:B------:R-:W-:Y:S05]  /*aed0*/  BRA `(.L_x_104) ;  /* 0xffffffac00287947 */ /* 0x000fea000383ffff */
.L_x_108:
[----:B-1----:R-:W-:Y:S07]  /*aee0*/  MOV R2, UR31 ;  /* 0x0000001f00027c02 */ /* 0x002fee0008000f00 */
.L_x_237:
[----:B-1----:R1:W2:Y:S02]  /*aef0*/  SYNCS.PHASECHK.TRANS64.TRYWAIT P1, [R2+URZ+0x1c0], R8 ;  /* 0x0001c008020075a7 */ /* 0x0022a400080211ff */
[----:B--2---:R-:W-:Y:S05]  /*af00*/  @!P1 NANOSLEEP.SYNCS 0x989680 ;  /* 0x009896800000995d */ /* 0x004fea0003900000 */
[----:B------:R-:W2:Y:S02]  /*af10*/  @!P1 SYNCS.PHASECHK.TRANS64 P1, [R2+URZ+0x1c0], R8 ;  /* 0x0001c008020095a7 */ /* 0x000ea400080210ff */
[----:B--2---:R-:W-:Y:S05]  /*af20*/  @!P1 BRA `(.L_x_237) ;  /* 0xfffffffc00f09947 */ /* 0x004fea000383ffff */
[----:B------:R-:W-:Y:S05]  /*af30*/  BRA `(.L_x_238) ;  /* 0xffffffac00b87947 */ /* 0x000fea000383ffff */
.L_x_109:
[----:B------:R-:W-:Y:S07]  /*af40*/  MOV R2, UR31 ;  /* 0x0000001f00027c02 */ /* 0x000fee0008000f00 */
.L_x_239:
[----:B-1----:R1:W2:Y:S02]  /*af50*/  SYNCS.PHASECHK.TRANS64.TRYWAIT P1, [R2+URZ+0x1c8], R8 ;  /* 0x0001c808020075a7 */ /* 0x0022a400080211ff */
[----:B--2---:R-:W-:Y:S05]  /*af60*/  @!P1 NANOSLEEP.SYNCS 0x989680 ;  /* 0x009896800000995d */ /* 0x004fea0003900000 */
[----:B------:R-:W2:Y:S02]  /*af70*/  @!P1 SYNCS.PHASECHK.TRANS64 P1, [R2+URZ+0x1c8], R8 ;  /* 0x0001c808020095a7 */ /* 0x000ea400080210ff */
[----:B--2---:R-:W-:Y:S05]  /*af80*/  @!P1 BRA `(.L_x_239) ;  /* 0xfffffffc00f09947 */ /* 0x004fea000383ffff */
[----:B------:R-:W-:Y:S05]  /*af90*/  BRA `(.L_x_240) ;  /* 0xffffffb000107947 */ /* 0x000fea000383ffff */
.L_x_110:
[----:B------:R-:W-:Y:S07]  /*afa0*/  MOV R2, UR31 ;  /* 0x0000001f00027c02 */ /* 0x000fee0008000f00 */
.L_x_241:
[----:B-1----:R1:W2:Y:S02]  /*afb0*/  SYNCS.PHASECHK.TRANS64.TRYWAIT P1, [R2+URZ+0x1d0], R8 ;  /* 0x0001d008020075a7 */ /* 0x0022a400080211ff */
[----:B--2---:R-:W-:Y:S05]  /*afc0*/  @!P1 NANOSLEEP.SYNCS 0x989680 ;  /* 0x009896800000995d */ /* 0x004fea0003900000 */
[----:B------:R-:W2:Y:S02]  /*afd0*/  @!P1 SYNCS.PHASECHK.TRANS64 P1, [R2+URZ+0x1d0], R8 ;  /* 0x0001d008020095a7 */ /* 0x000ea400080210ff */
[----:B--2---:R-:W-:Y:S05]  /*afe0*/  @!P1 BRA `(.L_x_241) ;  /* 0xfffffffc00f09947 */ /* 0x004fea000383ffff */
[----:B------:R-:W-:Y:S05]  /*aff0*/  BRA `(.L_x_242) ;  /* 0xffffffb000787947 */ /* 0x000fea000383ffff */
.L_x_111:
[----:B------:R-:W-:Y:S07]  /*b000*/  MOV R2, UR31 ;  /* 0x0000001f00027c02 */ /* 0x000fee0008000f00 */
.L_x_243:
[----:B-1----:R1:W2:Y:S02]  /*b010*/  SYNCS.PHASECHK.TRANS64.TRYWAIT P0, [R2+URZ+0x1d8], R8 ;  /* 0x0001d808020075a7 */ /* 0x0022a400080011ff */
[----:B--2---:R-:W-:Y:S05]  /*b020*/  @!P0 NANOSLEEP.SYNCS 0x989680 ;  /* 0x009896800000895d */ /* 0x004fea0003900000 */
[----:B------:R-:W2:Y:S02]  /*b030*/  @!P0 SYNCS.PHASECHK.TRANS64 P0, [R2+URZ+0x1d8], R8 ;  /* 0x0001d808020085a7 */ /* 0x000ea400080010ff */
[----:B--2---:R-:W-:Y:S05]  /*b040*/  @!P0 BRA `(.L_x_243) ;  /* 0xfffffffc00f08947 */ /* 0x004fea000383ffff */
[----:B------:R-:W-:Y:S05]  /*b050*/  BRA `(.L_x_244) ;  /* 0xffffffb000e87947 */ /* 0x000fea000383ffff */
.L_x_113:
[----:B--2---:R-:W-:-:S07]  /*b060*/  MOV R0, UR31 ;  /* 0x0000001f00007c02 */ /* 0x004fce0008000f00 */
.L_x_245:
[----:B-1----:R1:W2:Y:S02]  /*b070*/  SYNCS.PHASECHK.TRANS64.TRYWAIT P0, [R0+URZ+0x1c0], R2 ;  /* 0x0001c002000075a7 */ /* 0x0022a400080011ff */
[----:B--2---:R-:W-:Y:S05]  /*b080*/  @!P0 NANOSLEEP.SYNCS 0x989680 ;  /* 0x009896800000895d */ /* 0x004fea0003900000 */
[----:B------:R-:W2:Y:S02]  /*b090*/  @!P0 SYNCS.PHASECHK.TRANS64 P0, [R0+URZ+0x1c0], R2 ;  /* 0x0001c002000085a7 */ /* 0x000ea400080010ff */
[----:B--2---:R-:W-:Y:S05]  /*b0a0*/  @!P0 BRA `(.L_x_245) ;  /* 0xfffffffc00f08947 */ /* 0x004fea000383ffff */
[----:B------:R-:W-:Y:S05]  /*b0b0*/  BRA `(.L_x_246) ;  /* 0xffffffb400707947 */ /* 0x000fea000383ffff */
.L_x_114:
[----:B-12---:R-:W-:-:S07]  /*b0c0*/  MOV R0, UR31 ;  /* 0x0000001f00007c02 */ /* 0x006fce0008000f00 */
.L_x_247:
[----:B-1----:R1:W2:Y:S02]  /*b0d0*/  SYNCS.PHASECHK.TRANS64.TRYWAIT P0, [R0+URZ+0x1c8], R2 ;  /* 0x0001c802000075a7 */ /* 0x0022a400080011ff */
[----:B--2---:R-:W-:Y:S05]  /*b0e0*/  @!P0 NANOSLEEP.SYNCS 0x989680 ;  /* 0x009896800000895d */ /* 0x004fea0003900000 */
[----:B------:R-:W2:Y:S02]  /*b0f0*/  @!P0 SYNCS.PHASECHK.TRANS64 P0, [R0+URZ+0x1c8], R2 ;  /* 0x0001c802000085a7 */ /* 0x000ea400080010ff */
[----:B--2---:R-:W-:Y:S05]  /*b100*/  @!P0 BRA `(.L_x_247) ;  /* 0xfffffffc00f08947 */ /* 0x004fea000383ffff */
[----:B------:R-:W-:Y:S05]  /*b110*/  BRA `(.L_x_248) ;  /* 0xffffffb400607947 */ /* 0x000fea000383ffff */
.L_x_115:
[----:B-12---:R-:W-:-:S07]  /*b120*/  MOV R0, UR31 ;  /* 0x0000001f00007c02 */ /* 0x006fce0008000f00 */
.L_x_249:
[----:B-1----:R1:W2:Y:S02]  /*b130*/  SYNCS.PHASECHK.TRANS64.TRYWAIT P0, [R0+URZ+0x1d0], R2 ;  /* 0x0001d002000075a7 */ /* 0x0022a400080011ff */
[----:B--2---:R-:W-:Y:S05]  /*b140*/  @!P0 NANOSLEEP.SYNCS 0x989680 ;  /* 0x009896800000895d */ /* 0x004fea0003900000 */
[----:B------:R-:W2:Y:S02]  /*b150*/  @!P0 SYNCS.PHASECHK.TRANS64 P0, [R0+URZ+0x1d0], R2 ;  /* 0x0001d002000085a7 */ /* 0x000ea400080010ff */
[----:B--2---:R-:W-:Y:S05]  /*b160*/  @!P0 BRA `(.L_x_249) ;  /* 0xfffffffc00f08947 */ /* 0x004fea000383ffff */
[----:B------:R-:W-:Y:S05]  /*b170*/  BRA `(.L_x_250) ;  /* 0xffffffb400507947 */ /* 0x000fea000383ffff */
.L_x_117:
[----:B------:R-:W-:Y:S07]  /*b180*/  MOV R0, UR44 ;  /* 0x0000002c00007c02 */ /* 0x000fee0008000f00 */
.L_x_251:
[----:B-1----:R1:W2:Y:S02]  /*b190*/  SYNCS.PHASECHK.TRANS64.TRYWAIT P0, [R0+URZ+0x1f0], R2 ;  /* 0x0001f002000075a7 */ /* 0x0022a400080011ff */
[----:B--2---:R-:W-:Y:S05]  /*b1a0*/  @!P0 NANOSLEEP.SYNCS 0x989680 ;  /* 0x009896800000895d */ /* 0x004fea0003900000 */
[----:B------:R-:W2:Y:S02]  /*b1b0*/  @!P0 SYNCS.PHASECHK.TRANS64 P0, [R0+URZ+0x1f0], R2 ;  /* 0x0001f002000085a7 */ /* 0x000ea400080010ff */
[----:B--2---:R-:W-:Y:S05]  /*b1c0*/  @!P0 BRA `(.L_x_251) ;  /* 0xfffffffc00f08947 */ /* 0x004fea000383ffff */
[----:B------:R-:W-:Y:S05]  /*b1d0*/  BRA `(.L_x_252) ;  /* 0xffffffb8002c7947 */ /* 0x000fea000383ffff */
.L_x_128:
[----:B-1----:R-:W-:Y:S04]  /*b1e0*/  MOV R2, UR44 ;  /* 0x0000002c00027c02 */ /* 0x002fe80008000f00 */
[----:B------:R1:W3:Y:S03]  /*b1f0*/  SYNCS.PHASECHK.TRANS64.TRYWAIT P1, [R2+URZ+0x1a0], R3 ;  /* 0x0001a003020075a7 */ /* 0x0002e600080211ff */
[----:B---3--:R-:W-:Y:S05]  /*b200*/  @!P1 NANOSLEEP.SYNCS 0x989680 ;  /* 0x009896800000995d */ /* 0x008fea0003900000 */
[----:B------:R-:W3:Y:S02]  /*b210*/  @!P1 SYNCS.PHASECHK.TRANS64 P1, [R2+URZ+0x1a0], R3 ;  /* 0x0001a003020095a7 */ /* 0x000ee400080210ff */
[----:B---3--:R-:W-:Y:S05]  /*b220*/  @!P1 BRA `(.L_x_128) ;  /* 0xfffffffc00ec9947 */ /* 0x008fea000383ffff */
[----:B------:R-:W-:Y:S05]  /*b230*/  BRA `(.L_x_127) ;  /* 0xffffffc400e87947 */ /* 0x000fea000383ffff */
.L_x_130:
[----:B-1----:R1:W2:Y:S02]  /*b240*/  SYNCS.PHASECHK.TRANS64.TRYWAIT P0, [R63+URZ+0x200], R0 ;  /* 0x000200003f0075a7 */ /* 0x0022a400080011ff */
[----:B--2---:R-:W-:Y:S05]  /*b250*/  @!P0 NANOSLEEP.SYNCS 0x989680 ;  /* 0x009896800000895d */ /* 0x004fea0003900000 */
[----:B------:R-:W2:Y:S02]  /*b260*/  @!P0 SYNCS.PHASECHK.TRANS64 P0, [R63+URZ+0x200], R0 ;  /* 0x000200003f0085a7 */ /* 0x000ea400080010ff */
[----:B--2---:R-:W-:Y:S05]  /*b270*/  @!P0 BRA `(.L_x_130) ;  /* 0xfffffffc00f08947 */ /* 0x004fea000383ffff */
[----:B------:R-:W-:Y:S05]  /*b280*/  BRA `(.L_x_129) ;  /* 0xffffffc800087947 */ /* 0x000fea000383ffff */
.L_x_139:
[----:B--2---:R2:W3:Y:S02]  /*b290*/  SYNCS.PHASECHK.TRANS64.TRYWAIT P0, [R4+URZ+0x1a0], R0 ;  /* 0x0001a000040075a7 */ /* 0x0044e400080011ff */
[----:B---3--:R-:W-:Y:S05]  /*b2a0*/  @!P0 NANOSLEEP.SYNCS 0x989680 ;  /* 0x009896800000895d */ /* 0x008fea0003900000 */
[----:B------:R-:W3:Y:S02]  /*b2b0*/  @!P0 SYNCS.PHASECHK.TRANS64 P0, [R4+URZ+0x1a0], R0 ;  /* 0x0001a000040085a7 */ /* 0x000ee400080010ff */
[----:B---3--:R-:W-:Y:S05]  /*b2c0*/  @!P0 BRA `(.L_x_139) ;  /* 0xfffffffc00f08947 */ /* 0x008fea000383ffff */
[----:B------:R-:W-:Y:S05]  /*b2d0*/  BRA `(.L_x_138) ;  /* 0xffffffd000247947 */ /* 0x000fea000383ffff */
.L_x_147:
[----:B--2---:R2:W3:Y:S02]  /*b2e0*/  SYNCS.PHASECHK.TRANS64.TRYWAIT P0, [R2+URZ+0x1a0], R4 ;  /* 0x0001a004020075a7 */ /* 0x0044e400080011ff */
[----:B---3--:R-:W-:Y:S05]  /*b2f0*/  @!P0 NANOSLEEP.SYNCS 0x989680 ;  /* 0x009896800000895d */ /* 0x008fea0003900000 */
[----:B------:R-:W3:Y:S02]  /*b300*/  @!P0 SYNCS.PHASECHK.TRANS64 P0, [R2+URZ+0x1a0], R4 ;  /* 0x0001a004020085a7 */ /* 0x000ee400080010ff */
[----:B---3--:R-:W-:Y:S05]  /*b310*/  @!P0 BRA `(.L_x_147) ;  /* 0xfffffffc00f08947 */ /* 0x008fea000383ffff */
[----:B------:R-:W-:Y:S05]  /*b320*/  BRA `(.L_x_146) ;  /* 0xffffffd800447947 */ /* 0x000fea000383ffff */
.L_x_155:
[----:B--2---:R2:W3:Y:S02]  /*b330*/  SYNCS.PHASECHK.TRANS64.TRYWAIT P0, [R3+URZ+0x1a0], R0 ;  /* 0x0001a000030075a7 */ /* 0x0044e400080011ff */
[----:B---3--:R-:W-:Y:S05]  /*b340*/  @!P0 NANOSLEEP.SYNCS 0x989680 ;  /* 0x009896800000895d */ /* 0x008fea0003900000 */
[----:B------:R-:W3:Y:S02]  /*b350*/  @!P0 SYNCS.PHASECHK.TRANS64 P0, [R3+URZ+0x1a0], R0 ;  /* 0x0001a000030085a7 */ /* 0x000ee400080010ff */
[----:B---3--:R-:W-:Y:S05]  /*b360*/  @!P0 BRA `(.L_x_155) ;  /* 0xfffffffc00f08947 */ /* 0x008fea000383ffff */
[----:B------:R-:W-:Y:S05]  /*b370*/  BRA `(.L_x_154) ;  /* 0xffffffe000607947 */ /* 0x000fea000383ffff */
        .weak           $__internal_0_$__cuda_sm10x_tcgen05_guardrail_trap_col_being_dealloced_not_returned_by_alloc
        .type           $__internal_0_$__cuda_sm10x_tcgen05_guardrail_trap_col_being_dealloced_not_returned_by_alloc,@function
        .size           $__internal_0_$__cuda_sm10x_tcgen05_guardrail_trap_col_being_dealloced_not_returned_by_alloc,($__internal_1_$__cuda_sm10x_tcgen05_guardrail_trap_phase_invalid_during_alloc - $__internal_0_$__cuda_sm10x_tcgen05_guardrail_trap_col_being_dealloced_not_returned_by_alloc)
$__internal_0_$__cuda_sm10x_tcgen05_guardrail_trap_col_being_dealloced_not_returned_by_alloc:
[----:B------:R-:W-:Y:S05]  /*b380*/  BPT.TRAP 0x1 ;  /* 0x000000040000795c */ /* 0x000fea0000300000 */
[----:B------:R-:W-:-:S04]  /*b390*/  HFMA2 R3, -RZ, RZ, 0, 0 ;  /* 0x00000000ff037431 */ /* 0x000fc800000001ff */
[----:B------:R-:W-:Y:S05]  /*b3a0*/  RET.REL.NODEC R2 `(_ZN7cutlass13device_kernelINS_4conv6kernel13ConvUniversalINS1_16ConvProblemShapeILNS1_8OperatorE0ELi2EEENS1_10collective14CollectiveConvINS1_47MainloopSm100TmaUmmaWarpSpecializedImplicitGemmILS5_0ELi26ELi2ELi1ELi2EN4cute5tupleIJNSA_1CILi2EEENSC_ILi1EEESE_EEEEENSB_IJNSC_ILi128EEESH_NSB_IJNSC_ILi32EEEEEEEEENS_6half_tESL_NSA_8TiledMMAINSA_8MMA_AtomIJNSA_26SM100_MMA_F16BF16_2x1SM_SSISL_SL_fLi128ELi128ELNSA_4UMMA5MajorE0ELSQ_0ELNSP_7ScaleInE0ELSR_0EEEEEENSA_6LayoutINSB_IJSE_SE_SE_EEENSB_IJNSC_ILi0EEESW_SW_EEEEENSB_IJNSA_10UnderscoreESZ_SZ_EEEEENS7_6detail27Sm100ImplicitGemmTileTraitsINSA_25SM100_TMA_2SM_LOAD_IM2COLENSA_14ComposedLayoutINSA_7SwizzleILi2ELi4ELi3EEENSA_18smem_ptr_flag_bitsILi16EEENSU_INSB_IJNSC_ILi8EEESI_EEENSB_IJSI_SE_EEEEEEEvEENS13_INSA_18SM100_TMA_2SM_LOADES1E_vEEEENS_8epilogue10collective18CollectiveEpilogueINS1J_23Sm100TmaWarpSpecializedILi4ELi2ELi16ELb1ELb0EEEJNSB_IJNSC_ILi64EEESH_SJ_EEENSB_IJNSU_IS1O_SE_EENSU_INSB_IJNSC_ILi16EEESD_EEENSB_IJSE_S1O_EEEEEEEESL_NSB_IJNSB_IJlllEEESE_SW_EEESL_S1X_NS1J_6fusion15FusionCallbacksIS1N_NS1Y_17LinearCombinationISL_fSL_fLNS_15FloatRoundStyleE2EEES1P_S1V_JEEENSA_5SM1004TMEM4LOAD26SM100_TMEM_LOAD_32dp32b16xENSA_20SM90_TMA_LOAD_IM2COLENS15_INS16_ILi1ELi4ELi3EEES19_NSU_INSB_IJS1A_S1R_EEENSB_IJS1R_SE_EEEEEEENSA_39AutoVectorizingCopyWithAssumedAlignmentILi128EEENSA_21SM90_TMA_STORE_IM2COLES2D_S2F_S2F_EEEvvEEEEvNT_6ParamsE) ;  /* 0xffffff4c02147950 */ /* 0x000fea0003c3ffff */
        .weak           $__internal_1_$__cuda_sm10x_tcgen05_guardrail_trap_phase_invalid_during_alloc
        .type           $__internal_1_$__cuda_sm10x_tcgen05_guardrail_trap_phase_invalid_during_alloc,@function
        .size           $__internal_1_$__cuda_sm10x_tcgen05_guardrail_trap_phase_invalid_during_alloc,($__internal_2_$__cuda_sm10x_tcgen05_guardrail_trap_unallocated_columns_being_dealloced - $__internal_1_$__cuda_sm10x_tcgen05_guardrail_trap_phase_invalid_during_alloc)
$__internal_1_$__cuda_sm10x_tcgen05_guardrail_trap_phase_invalid_during_alloc:
[----:B------:R-:W-:Y:S05]  /*b3b0*/  BPT.TRAP 0x1 ;  /* 0x000000040000795c */ /* 0x000fea0000300000 */
[----:B------:R-:W-:-:S04]  /*b3c0*/  MOV R5, 0x0 ;  /* 0x0000000000057802 */ /* 0x000fc80000000f00 */
[----:B------:R-:W-:Y:S05]  /*b3d0*/  RET.REL.NODEC R4 `(_ZN7cutlass13device_kernelINS_4conv6kernel13ConvUniversalINS1_16ConvProblemShapeILNS1_8OperatorE0ELi2EEENS1_10collective14CollectiveConvINS1_47MainloopSm100TmaUmmaWarpSpecializedImplicitGemmILS5_0ELi26ELi2ELi1ELi2EN4cute5tupleIJNSA_1CILi2EEENSC_ILi1EEESE_EEEEENSB_IJNSC_ILi128EEESH_NSB_IJNSC_ILi32EEEEEEEEENS_6half_tESL_NSA_8TiledMMAINSA_8MMA_AtomIJNSA_26SM100_MMA_F16BF16_2x1SM_SSISL_SL_fLi128ELi128ELNSA_4UMMA5MajorE0ELSQ_0ELNSP_7ScaleInE0ELSR_0EEEEEENSA_6LayoutINSB_IJSE_SE_SE_EEENSB_IJNSC_ILi0EEESW_SW_EEEEENSB_IJNSA_10UnderscoreESZ_SZ_EEEEENS7_6detail27Sm100ImplicitGemmTileTraitsINSA_25SM100_TMA_2SM_LOAD_IM2COLENSA_14ComposedLayoutINSA_7SwizzleILi2ELi4ELi3EEENSA_18smem_ptr_flag_bitsILi16EEENSU_INSB_IJNSC_ILi8EEESI_EEENSB_IJSI_SE_EEEEEEEvEENS13_INSA_18SM100_TMA_2SM_LOADES1E_vEEEENS_8epilogue10collective18CollectiveEpilogueINS1J_23Sm100TmaWarpSpecializedILi4ELi2ELi16ELb1ELb0EEEJNSB_IJNSC_ILi64EEESH_SJ_EEENSB_IJNSU_IS1O_SE_EENSU_INSB_IJNSC_ILi16EEESD_EEENSB_IJSE_S1O_EEEEEEEESL_NSB_IJNSB_IJlllEEESE_SW_EEESL_S1X_NS1J_6fusion15FusionCallbacksIS1N_NS1Y_17LinearCombinationISL_fSL_fLNS_15FloatRoundStyleE2EEES1P_S1V_JEEENSA_5SM1004TMEM4LOAD26SM100_TMEM_LOAD_32dp32b16xENSA_20SM90_TMA_LOAD_IM2COLENS15_INS16_ILi1ELi4ELi3EEES19_NSU_INSB_IJS1A_S1R_EEENSB_IJS1R_SE_EEEEEEENSA_39AutoVectorizingCopyWithAssumedAlignmentILi128EEENSA_21SM90_TMA_STORE_IM2COLES2D_S2F_S2F_EEEvvEEEEvNT_6ParamsE) ;  /* 0xffffff4c04087950 */ /* 0x000fea0003c3ffff */
        .weak           $__internal_2_$__cuda_sm10x_tcgen05_guardrail_trap_unallocated_columns_being_dealloced
        .type           $__internal_2_$__cuda_sm10x_tcgen05_guardrail_trap_unallocated_columns_being_dealloced,@function
        .size           $__internal_2_$__cuda_sm10x_tcgen05_guardrail_trap_unallocated_columns_being_dealloced,(.L_x_254 - $__internal_2_$__cuda_sm10x_tcgen05_guardrail_trap_unallocated_columns_being_dealloced)
$__internal_2_$__cuda_sm10x_tcgen05_guardrail_trap_unallocated_columns_being_dealloced:
[----:B------:R-:W-:Y:S05]  /*b3e0*/  BPT.TRAP 0x1 ;  /* 0x000000040000795c */ /* 0x000fea0000300000 */
[----:B------:R-:W-:-:S04]  /*b3f0*/  HFMA2 R3, -RZ, RZ, 0, 0 ;  /* 0x00000000ff037431 */ /* 0x000fc800000001ff */
[----:B------:R-:W-:Y:S05]  /*b400*/  RET.REL.NODEC R2 `(_ZN7cutlass13device_kernelINS_4conv6kernel13ConvUniversalINS1_16ConvProblemShapeILNS1_8OperatorE0ELi2EEENS1_10collective14CollectiveConvINS1_47MainloopSm100TmaUmmaWarpSpecializedImplicitGemmILS5_0ELi26ELi2ELi1ELi2EN4cute5tupleIJNSA_1CILi2EEENSC_ILi1EEESE_EEEEENSB_IJNSC_ILi128EEESH_NSB_IJNSC_ILi32EEEEEEEEENS_6half_tESL_NSA_8TiledMMAINSA_8MMA_AtomIJNSA_26SM100_MMA_F16BF16_2x1SM_SSISL_SL_fLi128ELi128ELNSA_4UMMA5MajorE0ELSQ_0ELNSP_7ScaleInE0ELSR_0EEEEEENSA_6LayoutINSB_IJSE_SE_SE_EEENSB_IJNSC_ILi0EEESW_SW_EEEEENSB_IJNSA_10UnderscoreESZ_SZ_EEEEENS7_6detail27Sm100ImplicitGemmTileTraitsINSA_25SM100_TMA_2SM_LOAD_IM2COLENSA_14ComposedLayoutINSA_7SwizzleILi2ELi4ELi3EEENSA_18smem_ptr_flag_bitsILi16EEENSU_INSB_IJNSC_ILi8EEESI_EEENSB_IJSI_SE_EEEEEEEvEENS13_INSA_18SM100_TMA_2SM_LOADES1E_vEEEENS_8epilogue10collective18CollectiveEpilogueINS1J_23Sm100TmaWarpSpecializedILi4ELi2ELi16ELb1ELb0EEEJNSB_IJNSC_ILi64EEESH_SJ_EEENSB_IJNSU_IS1O_SE_EENSU_INSB_IJNSC_ILi16EEESD_EEENSB_IJSE_S1O_EEEEEEEESL_NSB_IJNSB_IJlllEEESE_SW_EEESL_S1X_NS1J_6fusion15FusionCallbacksIS1N_NS1Y_17LinearCombinationISL_fSL_fLNS_15FloatRoundStyleE2EEES1P_S1V_JEEENSA_5SM1004TMEM4LOAD26SM100_TMEM_LOAD_32dp32b16xENSA_20SM90_TMA_LOAD_IM2COLENS15_INS16_ILi1ELi4ELi3EEES19_NSU_INSB_IJS1A_S1R_EEENSB_IJS1R_SE_EEEEEEENSA_39AutoVectorizingCopyWithAssumedAlignmentILi128EEENSA_21SM90_TMA_STORE_IM2COLES2D_S2F_S2F_EEEvvEEEEvNT_6ParamsE) ;  /* 0xffffff4802fc7950 */ /* 0x000fea0003c3ffff */
.L_x_253:
[----:B------:R-:W-:-:S00]  /*b410*/  BRA `(.L_x_253) ;  /* 0xfffffffc00fc7947 */ /* 0x000fc0000383ffff */
[----:B------:R-:W-:-:S00]  /*b420*/  NOP ;  /* 0x0000000000007918 */ /* 0x000fc00000000000 */
        /* <DEDUP_REMOVED lines=13> */
.L_x_254:


//--------------------- .nv.global.init           --------------------------
	.section	.nv.global.init,"aw",@progbits
.nv.global.init:
	.type		$str$29,@object
	.size		$str$29,($str$30 - $str$29)
$str$29:
        /*0000*/ 	.byte	0x28, 0x61, 0x64, 0x64, 0x72, 0x65, 0x73, 0x73, 0x20, 0x26, 0x20, 0x6d, 0x61, 0x73, 0x6b, 0x29
        /*0010*/ 	.byte	0x20, 0x3d, 0x3d, 0x20, 0x30, 0x00
	.type		$str$30,@object
	.size		$str$30,($str$28 - $str$30)
$str$30:
        /*0016*/ 	.byte	0x2f, 0x74, 0x6d, 0x70, 0x2f, 0x63, 0x75, 0x74, 0x6c, 0x61, 0x73, 0x73, 0x5f, 0x73, 0x77, 0x65
        /*0026*/ 	.byte	0x65, 0x70, 0x5f, 0x73, 0x72, 0x63, 0x2f, 0x69, 0x6e, 0x63, 0x6c, 0x75, 0x64, 0x65, 0x2f, 0x63
        /*0036*/ 	.byte	0x75, 0x74, 0x65, 0x2f, 0x70, 0x6f, 0x69, 0x6e, 0x74, 0x65, 0x72, 0x5f, 0x66, 0x6c, 0x61, 0x67
        /*0046*/ 	.byte	0x67, 0x65, 0x64, 0x2e, 0x68, 0x70, 0x70, 0x00
	.type		$str$28,@object
	.size		$str$28,($str$27 - $str$28)
$str$28:
        /*004e*/ 	.byte	0x2f, 0x74, 0x6d, 0x70, 0x2f, 0x63, 0x75, 0x74, 0x6c, 0x61, 0x73, 0x73, 0x5f, 0x73, 0x77, 0x65
        /*005e*/ 	.byte	0x65, 0x70, 0x5f, 0x73, 0x72, 0x63, 0x2f, 0x69, 0x6e, 0x63, 0x6c, 0x75, 0x64, 0x65, 0x2f, 0x63
        /*006e*/ 	.byte	0x75, 0x74, 0x65, 0x2f, 0x61, 0x74, 0x6f, 0x6d, 0x2f, 0x63, 0x6f, 0x70, 0x79, 0x5f, 0x74, 0x72
        /*007e*/ 	.byte	0x61, 0x69, 0x74, 0x73, 0x5f, 0x73, 0x6d, 0x31, 0x30, 0x30, 0x2e, 0x68, 0x70, 0x70, 0x00
	.type		$str$27,@object
	.size		$str$27,(__unnamed_1 - $str$27)
$str$27:
        /*008d*/ 	.byte	0x28, 0x28, 0x75, 0x69, 0x6e, 0x74, 0x33, 0x32, 0x5f, 0x74, 0x28, 0x74, 0x68, 0x72, 0x65, 0x61
        /*009d*/ 	.byte	0x64, 0x49, 0x64, 0x78, 0x2e, 0x78, 0x29, 0x20, 0x2f, 0x20, 0x33, 0x32, 0x29, 0x20, 0x25, 0x20
        /*00ad*/ 	.byte	0x34, 0x29, 0x20, 0x3d, 0x3d, 0x20, 0x28, 0x28, 0x28, 0x74, 0x6d, 0x65, 0x6d, 0x5f, 0x61, 0x64
        /*00bd*/ 	.byte	0x64, 0x72, 0x20, 0x3e, 0x3e, 0x20, 0x31, 0x36, 0x29, 0x20, 0x2f, 0x20, 0x33, 0x32, 0x29, 0x20
        /*00cd*/ 	.byte	0x25, 0x20, 0x34, 0x29, 0x00
	.type		__unnamed_1,@object
	.size		__unnamed_1,(__unnamed_2 - __unnamed_1)
__unnamed_1:
        /*00d2*/ 	.byte	0x61, 0x75, 0x74, 0x6f, 0x20, 0x63, 0x75, 0x74, 0x65, 0x3a, 0x3a, 0x61, 0x73, 0x5f, 0x70, 0x6f
        /* <DEDUP_REMOVED lines=24> */
        /*0262*/ 	.byte	0x34, 0x38, 0x3e, 0x3e, 0x3e, 0x3e, 0x5d, 0x00
	.type		__unnamed_2,@object
	.size		__unnamed_2,(.L_2 - __unnamed_2)
__unnamed_2:
        /* <DEDUP_REMOVED lines=40> */
        /*04ea*/ 	.byte	0x3a, 0x3a, 0x43, 0x3c, 0x30, 0x3e, 0x3e, 0x3e, 0x3e, 0x5d, 0x00
.L_2:


//--------------------- .nv.shared._ZN7cutlass13device_kernelINS_4conv6kernel13ConvUniversalINS1_16ConvProblemShapeILNS1_8OperatorE0ELi2EEENS1_10collective14CollectiveConvINS1_47MainloopSm100TmaUmmaWarpSpecializedImplicitGemmILS5_0ELi26ELi2ELi1ELi2EN4cute5tupleIJNSA_1CILi2EEENSC_ILi1EEESE_EEEEENSB_IJNSC_ILi128EEESH_NSB_IJNSC_ILi32EEEEEEEEENS_6half_tESL_NSA_8TiledMMAINSA_8MMA_AtomIJNSA_26SM100_MMA_F16BF16_2x1SM_SSISL_SL_fLi128ELi128ELNSA_4UMMA5MajorE0ELSQ_0ELNSP_7ScaleInE0ELSR_0EEEEEENSA_6LayoutINSB_IJSE_SE_SE_EEENSB_IJNSC_ILi0EEESW_SW_EEEEENSB_IJNSA_10UnderscoreESZ_SZ_EEEEENS7_6detail27Sm100ImplicitGemmTileTraitsINSA_25SM100_TMA_2SM_LOAD_IM2COLENSA_14ComposedLayoutINSA_7SwizzleILi2ELi4ELi3EEENSA_18smem_ptr_flag_bitsILi16EEENSU_INSB_IJNSC_ILi8EEESI_EEENSB_IJSI_SE_EEEEEEEvEENS13_INSA_18SM100_TMA_2SM_LOADES1E_vEEEENS_8epilogue10collective18CollectiveEpilogueINS1J_23Sm100TmaWarpSpecializedILi4ELi2ELi16ELb1ELb0EEEJNSB_IJNSC_ILi64EEESH_SJ_EEENSB_IJNSU_IS1O_SE_EENSU_INSB_IJNSC_ILi16EEESD_EEENSB_IJSE_S1O_EEEEEEEESL_NSB_IJNSB_IJlllEEESE_SW_EEESL_S1X_NS1J_6fusion15FusionCallbacksIS1N_NS1Y_17LinearCombinationISL_fSL_fLNS_15FloatRoundStyleE2EEES1P_S1V_JEEENSA_5SM1004TMEM4LOAD26SM100_TMEM_LOAD_32dp32b16xENSA_20SM90_TMA_LOAD_IM2COLENS15_INS16_ILi1ELi4ELi3EEES19_NSU_INSB_IJS1A_S1R_EEENSB_IJS1R_SE_EEEEEEENSA_39AutoVectorizingCopyWithAssumedAlignmentILi128EEENSA_21SM90_TMA_STORE_IM2COLES2D_S2F_S2F_EEEvvEEEEvNT_6ParamsE --------------------------
	.section	.nv.shared._ZN7cutlass13device_kernelINS_4conv6kernel13ConvUniversalINS1_16ConvProblemShapeILNS1_8OperatorE0ELi2EEENS1_10collective14CollectiveConvINS1_47MainloopSm100TmaUmmaWarpSpecializedImplicitGemmILS5_0ELi26ELi2ELi1ELi2EN4cute5tupleIJNSA_1CILi2EEENSC_ILi1EEESE_EEEEENSB_IJNSC_ILi128EEESH_NSB_IJNSC_ILi32EEEEEEEEENS_6half_tESL_NSA_8TiledMMAINSA_8MMA_AtomIJNSA_26SM100_MMA_F16BF16_2x1SM_SSISL_SL_fLi128ELi128ELNSA_4UMMA5MajorE0ELSQ_0ELNSP_7ScaleInE0ELSR_0EEEEEENSA_6LayoutINSB_IJSE_SE_SE_EEENSB_IJNSC_ILi0EEESW_SW_EEEEENSB_IJNSA_10UnderscoreESZ_SZ_EEEEENS7_6detail27Sm100ImplicitGemmTileTraitsINSA_25SM100_TMA_2SM_LOAD_IM2COLENSA_14ComposedLayoutINSA_7SwizzleILi2ELi4ELi3EEENSA_18smem_ptr_flag_bitsILi16EEENSU_INSB_IJNSC_ILi8EEESI_EEENSB_IJSI_SE_EEEEEEEvEENS13_INSA_18SM100_TMA_2SM_LOADES1E_vEEEENS_8epilogue10collective18CollectiveEpilogueINS1J_23Sm100TmaWarpSpecializedILi4ELi2ELi16ELb1ELb0EEEJNSB_IJNSC_ILi64EEESH_SJ_EEENSB_IJNSU_IS1O_SE_EENSU_INSB_IJNSC_ILi16EEESD_EEENSB_IJSE_S1O_EEEEEEEESL_NSB_IJNSB_IJlllEEESE_SW_EEESL_S1X_NS1J_6fusion15FusionCallbacksIS1N_NS1Y_17LinearCombinationISL_fSL_fLNS_15FloatRoundStyleE2EEES1P_S1V_JEEENSA_5SM1004TMEM4LOAD26SM100_TMEM_LOAD_32dp32b16xENSA_20SM90_TMA_LOAD_IM2COLENS15_INS16_ILi1ELi4ELi3EEES19_NSU_INSB_IJS1A_S1R_EEENSB_IJS1R_SE_EEEEEEENSA_39AutoVectorizingCopyWithAssumedAlignmentILi128EEENSA_21SM90_TMA_STORE_IM2COLES2D_S2F_S2F_EEEvvEEEEvNT_6ParamsE,"aw",@nobits
	.sectionflags	@""
	.align	16
	.zero		1024


//--------------------- .nv.shared.reserved.0     --------------------------
	.section	.nv.shared.reserved.0,"aw",@nobits
	.weak		__nv_reservedSMEM_offset_0_alias
	.size		__nv_reservedSMEM_offset_0_alias, 0, 64
	.other		__nv_reservedSMEM_offset_0_alias,@"STO_CUDA_RESERVED_SHARED STV_DEFAULT"
__nv_reservedSMEM_offset_0_alias:
	.zero		0
.nv.shared.reserved.0:
	.zero		64
	.weak		__nv_reservedSMEM_tcgen05_partition
	.type		__nv_reservedSMEM_tcgen05_partition,@object
	.size		__nv_reservedSMEM_tcgen05_partition,(.L_0 - __nv_reservedSMEM_tcgen05_partition)
__nv_reservedSMEM_tcgen05_partition:
	.zero		32
.L_0:


//--------------------- .nv.global                --------------------------
	.section	.nv.global,"aw",@nobits
.nv.global:
	.type		_ZN39_INTERNAL_f80ee435_4_k_cu_50bd51c7_32914cute1_E,@object
	.size		_ZN39_INTERNAL_f80ee435_4_k_cu_50bd51c7_32914cute1_E,(_ZN39_INTERNAL_f80ee435_4_k_cu_50bd51c7_32914cuda3std3__45__cpo6cbeginE - _ZN39_INTERNAL_f80ee435_4_k_cu_50bd51c7_32914cute1_E)
_ZN39_INTERNAL_f80ee435_4_k_cu_50bd51c7_32914cute1_E:
	.zero		1
	.type		_ZN39_INTERNAL_f80ee435_4_k_cu_50bd51c7_32914cuda3std3__45__cpo6cbeginE,@object
	.size		_ZN39_INTERNAL_f80ee435_4_k_cu_50bd51c7_32914cuda3std3__45__cpo6cbeginE,(_ZN39_INTERNAL_f80ee435_4_k_cu_50bd51c7_32914cuda3std3__48in_placeE - _ZN39_INTERNAL_f80ee435_4_k_cu_50bd51c7_32914cuda3std3__45__cpo6cbeginE)
_ZN39_INTERNAL_f80ee435_4_k_cu_50bd51c7_32914cuda3std3__45__cpo6cbeginE:
	.zero		1
	.type		_ZN39_INTERNAL_f80ee435_4_k_cu_50bd51c7_32914cuda3std3__48in_placeE,@object
	.size		_ZN39_INTERNAL_f80ee435_4_k_cu_50bd51c7_32914cuda3std3__48in_placeE,(_ZN39_INTERNAL_f80ee435_4_k_cu_50bd51c7_32914cuda3std6ranges3__45__cpo9iter_moveE - _ZN39_INTERNAL_f80ee435_4_k_cu_50bd51c7_32914cuda3std3__48in_placeE)
_ZN39_INTERNAL_f80ee435_4_k_cu_50bd51c7_32914cuda3std3__48in_placeE:
	.zero		1
	.type		_ZN39_INTERNAL_f80ee435_4_k_cu_50bd51c7_32914cuda3std6ranges3__45__cpo9iter_moveE,@object
	.size		_ZN39_INTERNAL_f80ee435_4_k_cu_50bd51c7_32914cuda3std6ranges3__45__cpo9iter_moveE,(_ZN39_INTERNAL_f80ee435_4_k_cu_50bd51c7_32914cuda3std3__45__cpo5beginE - _ZN39_INTERNAL_f80ee435_4_k_cu_50bd51c7_32914cuda3std6ranges3__45__cpo9iter_moveE)
_ZN39_INTERNAL_f80ee435_4_k_cu_50bd51c7_32914cuda3std6ranges3__45__cpo9iter_moveE:
	.zero		1
	.type		_ZN39_INTERNAL_f80ee435_4_k_cu_50bd51c7_32914cuda3std3__45__cpo5beginE,@object
	.size		_ZN39_INTERNAL_f80ee435_4_k_cu_50bd51c7_32914cuda3std3__45__cpo5beginE,(_ZN39_INTERNAL_f80ee435_4_k_cu_50bd51c7_32914cuda3std3__441_GLOBAL__N__f80ee435_4_k_cu_50bd51c7_32916ignoreE - _ZN39_INTERNAL_f80ee435_4_k_cu_50bd51c7_32914cuda3std3__45__cpo5beginE)
_ZN39_INTERNAL_f80ee435_4_k_cu_50bd51c7_32914cuda3std3__45__cpo5beginE:
	.zero		1
	.type		_ZN39_INTERNAL_f80ee435_4_k_cu_50bd51c7_32914cuda3std3__441_GLOBAL__N__f80ee435_4_k_cu_50bd51c7_32916ignoreE,@object
	.size		_ZN39_INTERNAL_f80ee435_4_k_cu_50bd51c7_32914cuda3std3__441_GLOBAL__N__f80ee435_4_k_cu_50bd51c7_32916ignoreE,(_ZN39_INTERNAL_f80ee435_4_k_cu_50bd51c7_32914cute7productE - _ZN39_INTERNAL_f80ee435_4_k_cu_50bd51c7_32914cuda3std3__441_GLOBAL__N__f80ee435_4_k_cu_50bd51c7_32916ignoreE)
_ZN39_INTERNAL_f80ee435_4_k_cu_50bd51c7_32914cuda3std3__441_GLOBAL__N__f80ee435_4_k_cu_50bd51c7_32916ignoreE:
	.zero		1
	.type		_ZN39_INTERNAL_f80ee435_4_k_cu_50bd51c7_32914cute7productE,@object
	.size		_ZN39_INTERNAL_f80ee435_4_k_cu_50bd51c7_32914cute7productE,(_ZN39_INTERNAL_f80ee435_4_k_cu_50bd51c7_32914cuda3std3__45__cpo3endE - _ZN39_INTERNAL_f80ee435_4_k_cu_50bd51c7_32914cute7productE)
_ZN39_INTERNAL_f80ee435_4_k_cu_50bd51c7_32914cute7productE:
	.zero		1
	.type		_ZN39_INTERNAL_f80ee435_4_k_cu_50bd51c7_32914cuda3std3__45__cpo3endE,@object
	.size		_ZN39_INTERNAL_f80ee435_4_k_cu_50bd51c7_32914cuda3std3__45__cpo3endE,(_ZN39_INTERNAL_f80ee435_4_k_cu_50bd51c7_32914cuda3std3__419piecewise_constructE - _ZN39_INTERNAL_f80ee435_4_k_cu_50bd51c7_32914cuda3std3__45__cpo3endE)
_ZN39_INTERNAL_f80ee435_4_k_cu_50bd51c7_32914cuda3std3__45__cpo3endE:
	.zero		1
	.type		_ZN39_INTERNAL_f80ee435_4_k_cu_50bd51c7_32914cuda3std3__419piecewise_constructE,@object
	.size		_ZN39_INTERNAL_f80ee435_4_k_cu_50bd51c7_32914cuda3std3__419piecewise_constructE,(_ZN39_INTERNAL_f80ee435_4_k_cu_50bd51c7_32914cuda3std3__45__cpo4cendE - _ZN39_INTERNAL_f80ee435_4_k_cu_50bd51c7_32914cuda3std3__419piecewise_constructE)
_ZN39_INTERNAL_f80ee435_4_k_cu_50bd51c7_32914cuda3std3__419piecewise_constructE:
	.zero		1
	.type		_ZN39_INTERNAL_f80ee435_4_k_cu_50bd51c7_32914cuda3std3__45__cpo4cendE,@object
	.size		_ZN39_INTERNAL_f80ee435_4_k_cu_50bd51c7_32914cuda3std3__45__cpo4cendE,(_ZN39_INTERNAL_f80ee435_4_k_cu_50bd51c7_32914cuda3std6ranges3__45__cpo4swapE - _ZN39_INTERNAL_f80ee435_4_k_cu_50bd51c7_32914cuda3std3__45__cpo4cendE)
_ZN39_INTERNAL_f80ee435_4_k_cu_50bd51c7_32914cuda3std3__45__cpo4cendE:
	.zero		1
	.type		_ZN39_INTERNAL_f80ee435_4_k_cu_50bd51c7_32914cuda3std6ranges3__45__cpo4swapE,@object
	.size		_ZN39_INTERNAL_f80ee435_4_k_cu_50bd51c7_32914cuda3std6ranges3__45__cpo4swapE,(.L_10 - _ZN39_INTERNAL_f80ee435_4_k_cu_50bd51c7_32914cuda3std6ranges3__45__cpo4swapE)
_ZN39_INTERNAL_f80ee435_4_k_cu_50bd51c7_32914cuda3std6ranges3__45__cpo4swapE:
	.zero		1
.L_10:


//--------------------- .nv.constant0._ZN7cutlass13device_kernelINS_4conv6kernel13ConvUniversalINS1_16ConvProblemShapeILNS1_8OperatorE0ELi2EEENS1_10collective14CollectiveConvINS1_47MainloopSm100TmaUmmaWarpSpecializedImplicitGemmILS5_0ELi26ELi2ELi1ELi2EN4cute5tupleIJNSA_1CILi2EEENSC_ILi1EEESE_EEEEENSB_IJNSC_ILi128EEESH_NSB_IJNSC_ILi32EEEEEEEEENS_6half_tESL_NSA_8TiledMMAINSA_8MMA_AtomIJNSA_26SM100_MMA_F16BF16_2x1SM_SSISL_SL_fLi128ELi128ELNSA_4UMMA5MajorE0ELSQ_0ELNSP_7ScaleInE0ELSR_0EEEEEENSA_6LayoutINSB_IJSE_SE_SE_EEENSB_IJNSC_ILi0EEESW_SW_EEEEENSB_IJNSA_10UnderscoreESZ_SZ_EEEEENS7_6detail27Sm100ImplicitGemmTileTraitsINSA_25SM100_TMA_2SM_LOAD_IM2COLENSA_14ComposedLayoutINSA_7SwizzleILi2ELi4ELi3EEENSA_18smem_ptr_flag_bitsILi16EEENSU_INSB_IJNSC_ILi8EEESI_EEENSB_IJSI_SE_EEEEEEEvEENS13_INSA_18SM100_TMA_2SM_LOADES1E_vEEEENS_8epilogue10collective18CollectiveEpilogueINS1J_23Sm100TmaWarpSpecializedILi4ELi2ELi16ELb1ELb0EEEJNSB_IJNSC_ILi64EEESH_SJ_EEENSB_IJNSU_IS1O_SE_EENSU_INSB_IJNSC_ILi16EEESD_EEENSB_IJSE_S1O_EEEEEEEESL_NSB_IJNSB_IJlllEEESE_SW_EEESL_S1X_NS1J_6fusion15FusionCallbacksIS1N_NS1Y_17LinearCombinationISL_fSL_fLNS_15FloatRoundStyleE2EEES1P_S1V_JEEENSA_5SM1004TMEM4LOAD26SM100_TMEM_LOAD_32dp32b16xENSA_20SM90_TMA_LOAD_IM2COLENS15_INS16_ILi1ELi4ELi3EEES19_NSU_INSB_IJS1A_S1R_EEENSB_IJS1R_SE_EEEEEEENSA_39AutoVectorizingCopyWithAssumedAlignmentILi128EEENSA_21SM90_TMA_STORE_IM2COLES2D_S2F_S2F_EEEvvEEEEvNT_6ParamsE --------------------------
	.section	.nv.constant0._ZN7cutlass13device_kernelINS_4conv6kernel13ConvUniversalINS1_16ConvProblemShapeILNS1_8OperatorE0ELi2EEENS1_10collective14CollectiveConvINS1_47MainloopSm100TmaUmmaWarpSpecializedImplicitGemmILS5_0ELi26ELi2ELi1ELi2EN4cute5tupleIJNSA_1CILi2EEENSC_ILi1EEESE_EEEEENSB_IJNSC_ILi128EEESH_NSB_IJNSC_ILi32EEEEEEEEENS_6half_tESL_NSA_8TiledMMAINSA_8MMA_AtomIJNSA_26SM100_MMA_F16BF16_2x1SM_SSISL_SL_fLi128ELi128ELNSA_4UMMA5MajorE0ELSQ_0ELNSP_7ScaleInE0ELSR_0EEEEEENSA_6LayoutINSB_IJSE_SE_SE_EEENSB_IJNSC_ILi0EEESW_SW_EEEEENSB_IJNSA_10UnderscoreESZ_SZ_EEEEENS7_6detail27Sm100ImplicitGemmTileTraitsINSA_25SM100_TMA_2SM_LOAD_IM2COLENSA_14ComposedLayoutINSA_7SwizzleILi2ELi4ELi3EEENSA_18smem_ptr_flag_bitsILi16EEENSU_INSB_IJNSC_ILi8EEESI_EEENSB_IJSI_SE_EEEEEEEvEENS13_INSA_18SM100_TMA_2SM_LOADES1E_vEEEENS_8epilogue10collective18CollectiveEpilogueINS1J_23Sm100TmaWarpSpecializedILi4ELi2ELi16ELb1ELb0EEEJNSB_IJNSC_ILi64EEESH_SJ_EEENSB_IJNSU_IS1O_SE_EENSU_INSB_IJNSC_ILi16EEESD_EEENSB_IJSE_S1O_EEEEEEEESL_NSB_IJNSB_IJlllEEESE_SW_EEESL_S1X_NS1J_6fusion15FusionCallbacksIS1N_NS1Y_17LinearCombinationISL_fSL_fLNS_15FloatRoundStyleE2EEES1P_S1V_JEEENSA_5SM1004TMEM4LOAD26SM100_TMEM_LOAD_32dp32b16xENSA_20SM90_TMA_LOAD_IM2COLENS15_INS16_ILi1ELi4ELi3EEES19_NSU_INSB_IJS1A_S1R_EEENSB_IJS1R_SE_EEEEEEENSA_39AutoVectorizingCopyWithAssumedAlignmentILi128EEENSA_21SM90_TMA_STORE_IM2COLES2D_S2F_S2F_EEEvvEEEEvNT_6ParamsE,"a",@progbits
	.sectionflags	@""
	.align	4
.nv.constant0._ZN7cutlass13device_kernelINS_4conv6kernel13ConvUniversalINS1_16ConvProblemShapeILNS1_8OperatorE0ELi2EEENS1_10collective14CollectiveConvINS1_47MainloopSm100TmaUmmaWarpSpecializedImplicitGemmILS5_0ELi26ELi2ELi1ELi2EN4cute5tupleIJNSA_1CILi2EEENSC_ILi1EEESE_EEEEENSB_IJNSC_ILi128EEESH_NSB_IJNSC_ILi32EEEEEEEEENS_6half_tESL_NSA_8TiledMMAINSA_8MMA_AtomIJNSA_26SM100_MMA_F16BF16_2x1SM_SSISL_SL_fLi128ELi128ELNSA_4UMMA5MajorE0ELSQ_0ELNSP_7ScaleInE0ELSR_0EEEEEENSA_6LayoutINSB_IJSE_SE_SE_EEENSB_IJNSC_ILi0EEESW_SW_EEEEENSB_IJNSA_10UnderscoreESZ_SZ_EEEEENS7_6detail27Sm100ImplicitGemmTileTraitsINSA_25SM100_TMA_2SM_LOAD_IM2COLENSA_14ComposedLayoutINSA_7SwizzleILi2ELi4ELi3EEENSA_18smem_ptr_flag_bitsILi16EEENSU_INSB_IJNSC_ILi8EEESI_EEENSB_IJSI_SE_EEEEEEEvEENS13_INSA_18SM100_TMA_2SM_LOADES1E_vEEEENS_8epilogue10collective18CollectiveEpilogueINS1J_23Sm100TmaWarpSpecializedILi4ELi2ELi16ELb1ELb0EEEJNSB_IJNSC_ILi64EEESH_SJ_EEENSB_IJNSU_IS1O_SE_EENSU_INSB_IJNSC_ILi16EEESD_EEENSB_IJSE_S1O_EEEEEEEESL_NSB_IJNSB_IJlllEEESE_SW_EEESL_S1X_NS1J_6fusion15FusionCallbacksIS1N_NS1Y_17LinearCombinationISL_fSL_fLNS_15FloatRoundStyleE2EEES1P_S1V_JEEENSA_5SM1004TMEM4LOAD26SM100_TMEM_LOAD_32dp32b16xENSA_20SM90_TMA_LOAD_IM2COLENS15_INS16_ILi1ELi4ELi3EEES19_NSU_INSB_IJS1A_S1R_EEENSB_IJS1R_SE_EEEEEEENSA_39AutoVectorizingCopyWithAssumedAlignmentILi128EEENSA_21SM90_TMA_STORE_IM2COLES2D_S2F_S2F_EEEvvEEEEvNT_6ParamsE:
	.zero		2944


//--------------------- SYMBOLS --------------------------

	.type		.nv.reservedSmem.offset0,@object
	.size		.nv.reservedSmem.offset0,0x4
	.type		.nv.reservedSmem.cap,@object
	.size		.nv.reservedSmem.cap,0x4
	.type		__assertfail,@function
